	.target	sm_80

	.elftype	@"ET_EXEC"


//--------------------- .note.nv.tkinfo           --------------------------
	.section	.note.nv.tkinfo,"",@"SHT_NOTE"
	.sectionflags	@"SHF_NOTE_NV_TKINFO"
	.tkinfo
        /*0018*/ 	.word	0x00000002
        /*0030*/ 	.string	""
        /*0030*/ 	.string	"ptxas"
        /*0030*/ 	.string	"Cuda compilation tools, release 13.0, V13.0.88"
        /*0030*/ 	.string	"Build cuda_13.0.r13.0/compiler.36424714_0"
        /*0030*/ 	.string	"-arch sm_80 -m 64 "



//--------------------- .note.nv.cuinfo           --------------------------
	.section	.note.nv.cuinfo,"",@"SHT_NOTE"
	.sectionflags	@"SHF_NOTE_NV_CUINFO"
        /*0018*/ 	.short	0x0002
        /*001a*/ 	.short	0x0050
        /*001c*/ 	.short	0x0082
	.zero		2


//--------------------- .nv.info                  --------------------------
	.section	.nv.info,"",@"SHT_CUDA_INFO"
	.align	4


	//----- nvinfo : EIATTR_REGCOUNT
	.align		4
        /*0000*/ 	.byte	0x04, 0x2f
        /*0002*/ 	.short	(.L_29 - .L_28)
	.align		4
.L_28:
        /*0004*/ 	.word	index@(_Z25multi_tensor_apply_kernelI18TensorListMetadataILi2EE12ScaleFunctorIffEJfEEvlPViT_T0_DpT1_)
        /*0008*/ 	.word	0x00000020


	//----- nvinfo : EIATTR_FRAME_SIZE
	.align		4
.L_29:
        /*000c*/ 	.byte	0x04, 0x11
        /*000e*/ 	.short	(.L_31 - .L_30)
	.align		4
.L_30:
        /*0010*/ 	.word	index@(_Z25multi_tensor_apply_kernelI18TensorListMetadataILi2EE12ScaleFunctorIffEJfEEvlPViT_T0_DpT1_)
        /*0014*/ 	.word	0x00000000


	//----- nvinfo : EIATTR_REGCOUNT
	.align		4
.L_31:
        /*0018*/ 	.byte	0x04, 0x2f
        /*001a*/ 	.short	(.L_33 - .L_32)
	.align		4
.L_32:
        /*001c*/ 	.word	index@(_Z25multi_tensor_apply_kernelI18TensorListMetadataILi2EE12ScaleFunctorIfN3c104HalfEEJfEEvlPViT_T0_DpT1_)
        /*0020*/ 	.word	0x0000001f


	//----- nvinfo : EIATTR_FRAME_SIZE
	.align		4
.L_33:
        /*0024*/ 	.byte	0x04, 0x11
        /*0026*/ 	.short	(.L_35 - .L_34)
	.align		4
.L_34:
        /*0028*/ 	.word	index@(_Z25multi_tensor_apply_kernelI18TensorListMetadataILi2EE12ScaleFunctorIfN3c104HalfEEJfEEvlPViT_T0_DpT1_)
        /*002c*/ 	.word	0x00000000


	//----- nvinfo : EIATTR_REGCOUNT
	.align		4
.L_35:
        /*0030*/ 	.byte	0x04, 0x2f
        /*0032*/ 	.short	(.L_37 - .L_36)
	.align		4
.L_36:
        /*0034*/ 	.word	index@(_Z25multi_tensor_apply_kernelI18TensorListMetadataILi2EE12ScaleFunctorIfN3c108BFloat16EEJfEEvlPViT_T0_DpT1_)
        /*0038*/ 	.word	0x0000001f


	//----- nvinfo : EIATTR_FRAME_SIZE
	.align		4
.L_37:
        /*003c*/ 	.byte	0x04, 0x11
        /*003e*/ 	.short	(.L_39 - .L_38)
	.align		4
.L_38:
        /*0040*/ 	.word	index@(_Z25multi_tensor_apply_kernelI18TensorListMetadataILi2EE12ScaleFunctorIfN3c108BFloat16EEJfEEvlPViT_T0_DpT1_)
        /*0044*/ 	.word	0x00000000


	//----- nvinfo : EIATTR_REGCOUNT
	.align		4
.L_39:
        /*0048*/ 	.byte	0x04, 0x2f
        /*004a*/ 	.short	(.L_41 - .L_40)
	.align		4
.L_40:
        /*004c*/ 	.word	index@(_Z25multi_tensor_apply_kernelI18TensorListMetadataILi2EE12ScaleFunctorIN3c104HalfEfEJfEEvlPViT_T0_DpT1_)
        /*0050*/ 	.word	0x0000001d


	//----- nvinfo : EIATTR_FRAME_SIZE
	.align		4
.L_41:
        /*0054*/ 	.byte	0x04, 0x11
        /*0056*/ 	.short	(.L_43 - .L_42)
	.align		4
.L_42:
        /*0058*/ 	.word	index@(_Z25multi_tensor_apply_kernelI18TensorListMetadataILi2EE12ScaleFunctorIN3c104HalfEfEJfEEvlPViT_T0_DpT1_)
        /*005c*/ 	.word	0x00000000


	//----- nvinfo : EIATTR_REGCOUNT
	.align		4
.L_43:
        /*0060*/ 	.byte	0x04, 0x2f
        /*0062*/ 	.short	(.L_45 - .L_44)
	.align		4
.L_44:
        /*0064*/ 	.word	index@(_Z25multi_tensor_apply_kernelI18TensorListMetadataILi2EE12ScaleFunctorIN3c104HalfES4_EJfEEvlPViT_T0_DpT1_)
        /*0068*/ 	.word	0x0000001f


	//----- nvinfo : EIATTR_FRAME_SIZE
	.align		4
.L_45:
        /*006c*/ 	.byte	0x04, 0x11
        /*006e*/ 	.short	(.L_47 - .L_46)
	.align		4
.L_46:
        /*0070*/ 	.word	index@(_Z25multi_tensor_apply_kernelI18TensorListMetadataILi2EE12ScaleFunctorIN3c104HalfES4_EJfEEvlPViT_T0_DpT1_)
        /*0074*/ 	.word	0x00000000


	//----- nvinfo : EIATTR_REGCOUNT
	.align		4
.L_47:
        /*0078*/ 	.byte	0x04, 0x2f
        /*007a*/ 	.short	(.L_49 - .L_48)
	.align		4
.L_48:
        /*007c*/ 	.word	index@(_Z25multi_tensor_apply_kernelI18TensorListMetadataILi2EE12ScaleFunctorIN3c104HalfENS3_8BFloat16EEJfEEvlPViT_T0_DpT1_)
        /*0080*/ 	.word	0x0000001f


	//----- nvinfo : EIATTR_FRAME_SIZE
	.align		4
.L_49:
        /*0084*/ 	.byte	0x04, 0x11
        /*0086*/ 	.short	(.L_51 - .L_50)
	.align		4
.L_50:
        /*0088*/ 	.word	index@(_Z25multi_tensor_apply_kernelI18TensorListMetadataILi2EE12ScaleFunctorIN3c104HalfENS3_8BFloat16EEJfEEvlPViT_T0_DpT1_)
        /*008c*/ 	.word	0x00000000


	//----- nvinfo : EIATTR_REGCOUNT
	.align		4
.L_51:
        /*0090*/ 	.byte	0x04, 0x2f
        /*0092*/ 	.short	(.L_53 - .L_52)
	.align		4
.L_52:
        /*0094*/ 	.word	index@(_Z25multi_tensor_apply_kernelI18TensorListMetadataILi2EE12ScaleFunctorIN3c108BFloat16EfEJfEEvlPViT_T0_DpT1_)
        /*0098*/ 	.word	0x0000001c


	//----- nvinfo : EIATTR_FRAME_SIZE
	.align		4
.L_53:
        /*009c*/ 	.byte	0x04, 0x11
        /*009e*/ 	.short	(.L_55 - .L_54)
	.align		4
.L_54:
        /*00a0*/ 	.word	index@(_Z25multi_tensor_apply_kernelI18TensorListMetadataILi2EE12ScaleFunctorIN3c108BFloat16EfEJfEEvlPViT_T0_DpT1_)
        /*00a4*/ 	.word	0x00000000


	//----- nvinfo : EIATTR_REGCOUNT
	.align		4
.L_55:
        /*00a8*/ 	.byte	0x04, 0x2f
        /*00aa*/ 	.short	(.L_57 - .L_56)
	.align		4
.L_56:
        /*00ac*/ 	.word	index@(_Z25multi_tensor_apply_kernelI18TensorListMetadataILi2EE12ScaleFunctorIN3c108BFloat16ENS3_4HalfEEJfEEvlPViT_T0_DpT1_)
        /*00b0*/ 	.word	0x0000001c


	//----- nvinfo : EIATTR_FRAME_SIZE
	.align		4
.L_57:
        /*00b4*/ 	.byte	0x04, 0x11
        /*00b6*/ 	.short	(.L_59 - .L_58)
	.align		4
.L_58:
        /*00b8*/ 	.word	index@(_Z25multi_tensor_apply_kernelI18TensorListMetadataILi2EE12ScaleFunctorIN3c108BFloat16ENS3_4HalfEEJfEEvlPViT_T0_DpT1_)
        /*00bc*/ 	.word	0x00000000


	//----- nvinfo : EIATTR_REGCOUNT
	.align		4
.L_59:
        /*00c0*/ 	.byte	0x04, 0x2f
        /*00c2*/ 	.short	(.L_61 - .L_60)
	.align		4
.L_60:
        /*00c4*/ 	.word	index@(_Z25multi_tensor_apply_kernelI18TensorListMetadataILi2EE12ScaleFunctorIN3c108BFloat16ES4_EJfEEvlPViT_T0_DpT1_)
        /*00c8*/ 	.word	0x0000001c


	//----- nvinfo : EIATTR_FRAME_SIZE
	.align		4
.L_61:
        /*00cc*/ 	.byte	0x04, 0x11
        /*00ce*/ 	.short	(.L_63 - .L_62)
	.align		4
.L_62:
        /*00d0*/ 	.word	index@(_Z25multi_tensor_apply_kernelI18TensorListMetadataILi2EE12ScaleFunctorIN3c108BFloat16ES4_EJfEEvlPViT_T0_DpT1_)
        /*00d4*/ 	.word	0x00000000


	//----- nvinfo : EIATTR_MIN_STACK_SIZE
	.align		4
.L_63:
        /*00d8*/ 	.byte	0x04, 0x12
        /*00da*/ 	.short	(.L_65 - .L_64)
	.align		4
.L_64:
        /*00dc*/ 	.word	index@(_Z25multi_tensor_apply_kernelI18TensorListMetadataILi2EE12ScaleFunctorIN3c108BFloat16ES4_EJfEEvlPViT_T0_DpT1_)
        /*00e0*/ 	.word	0x00000000


	//----- nvinfo : EIATTR_MIN_STACK_SIZE
	.align		4
.L_65:
        /*00e4*/ 	.byte	0x04, 0x12
        /*00e6*/ 	.short	(.L_67 - .L_66)
	.align		4
.L_66:
        /*00e8*/ 	.word	index@(_Z25multi_tensor_apply_kernelI18TensorListMetadataILi2EE12ScaleFunctorIN3c108BFloat16ENS3_4HalfEEJfEEvlPViT_T0_DpT1_)
        /*00ec*/ 	.word	0x00000000


	//----- nvinfo : EIATTR_MIN_STACK_SIZE
	.align		4
.L_67:
        /*00f0*/ 	.byte	0x04, 0x12
        /*00f2*/ 	.short	(.L_69 - .L_68)
	.align		4
.L_68:
        /*00f4*/ 	.word	index@(_Z25multi_tensor_apply_kernelI18TensorListMetadataILi2EE12ScaleFunctorIN3c108BFloat16EfEJfEEvlPViT_T0_DpT1_)
        /*00f8*/ 	.word	0x00000000


	//----- nvinfo : EIATTR_MIN_STACK_SIZE
	.align		4
.L_69:
        /*00fc*/ 	.byte	0x04, 0x12
        /*00fe*/ 	.short	(.L_71 - .L_70)
	.align		4
.L_70:
        /*0100*/ 	.word	index@(_Z25multi_tensor_apply_kernelI18TensorListMetadataILi2EE12ScaleFunctorIN3c104HalfENS3_8BFloat16EEJfEEvlPViT_T0_DpT1_)
        /*0104*/ 	.word	0x00000000


	//----- nvinfo : EIATTR_MIN_STACK_SIZE
	.align		4
.L_71:
        /*0108*/ 	.byte	0x04, 0x12
        /*010a*/ 	.short	(.L_73 - .L_72)
	.align		4
.L_72:
        /*010c*/ 	.word	index@(_Z25multi_tensor_apply_kernelI18TensorListMetadataILi2EE12ScaleFunctorIN3c104HalfES4_EJfEEvlPViT_T0_DpT1_)
        /*0110*/ 	.word	0x00000000


	//----- nvinfo : EIATTR_MIN_STACK_SIZE
	.align		4
.L_73:
        /*0114*/ 	.byte	0x04, 0x12
        /*0116*/ 	.short	(.L_75 - .L_74)
	.align		4
.L_74:
        /*0118*/ 	.word	index@(_Z25multi_tensor_apply_kernelI18TensorListMetadataILi2EE12ScaleFunctorIN3c104HalfEfEJfEEvlPViT_T0_DpT1_)
        /*011c*/ 	.word	0x00000000


	//----- nvinfo : EIATTR_MIN_STACK_SIZE
	.align		4
.L_75:
        /*0120*/ 	.byte	0x04, 0x12
        /*0122*/ 	.short	(.L_77 - .L_76)
	.align		4
.L_76:
        /*0124*/ 	.word	index@(_Z25multi_tensor_apply_kernelI18TensorListMetadataILi2EE12ScaleFunctorIfN3c108BFloat16EEJfEEvlPViT_T0_DpT1_)
        /*0128*/ 	.word	0x00000000


	//----- nvinfo : EIATTR_MIN_STACK_SIZE
	.align		4
.L_77:
        /*012c*/ 	.byte	0x04, 0x12
        /*012e*/ 	.short	(.L_79 - .L_78)
	.align		4
.L_78:
        /*0130*/ 	.word	index@(_Z25multi_tensor_apply_kernelI18TensorListMetadataILi2EE12ScaleFunctorIfN3c104HalfEEJfEEvlPViT_T0_DpT1_)
        /*0134*/ 	.word	0x00000000


	//----- nvinfo : EIATTR_MIN_STACK_SIZE
	.align		4
.L_79:
        /*0138*/ 	.byte	0x04, 0x12
        /*013a*/ 	.short	(.L_81 - .L_80)
	.align		4
.L_80:
        /*013c*/ 	.word	index@(_Z25multi_tensor_apply_kernelI18TensorListMetadataILi2EE12ScaleFunctorIffEJfEEvlPViT_T0_DpT1_)
        /*0140*/ 	.word	0x00000000
.L_81:


//--------------------- .nv.info._Z25multi_tensor_apply_kernelI18TensorListMetadataILi2EE12ScaleFunctorIN3c108BFloat16ES4_EJfEEvlPViT_T0_DpT1_ --------------------------
	.section	.nv.info._Z25multi_tensor_apply_kernelI18TensorListMetadataILi2EE12ScaleFunctorIN3c108BFloat16ES4_EJfEEvlPViT_T0_DpT1_,"",@"SHT_CUDA_INFO"
	.sectionflags	@""
	.align	4


	//----- nvinfo : EIATTR_CUDA_API_VERSION
	.align		4
        /*0000*/ 	.byte	0x04, 0x37
        /*0002*/ 	.short	(.L_83 - .L_82)
.L_82:
        /*0004*/ 	.word	0x00000082


	//----- nvinfo : EIATTR_SW2861232_WAR
	.align		4
.L_83:
        /*0008*/ 	.byte	0x01, 0x35
	.zero		2


	//----- nvinfo : EIATTR_PARAM_CBANK
	.align		4
        /*000c*/ 	.byte	0x04, 0x0a
        /*000e*/ 	.short	(.L_85 - .L_84)
	.align		4
.L_84:
        /*0010*/ 	.word	index@(.nv.constant0._Z25multi_tensor_apply_kernelI18TensorListMetadataILi2EE12ScaleFunctorIN3c108BFloat16ES4_EJfEEvlPViT_T0_DpT1_)
        /*0014*/ 	.short	0x0160
        /*0016*/ 	.short	0x0c60


	//----- nvinfo : EIATTR_CBANK_PARAM_SIZE
	.align		4
.L_85:
        /*0018*/ 	.byte	0x03, 0x19
        /*001a*/ 	.short	0x0c60


	//----- nvinfo : EIATTR_KPARAM_INFO
	.align		4
        /*001c*/ 	.byte	0x04, 0x17
        /*001e*/ 	.short	(.L_87 - .L_86)
.L_86:
        /*0020*/ 	.word	0x00000000
        /*0024*/ 	.short	0x0004
        /*0026*/ 	.short	0x0c5c
        /*0028*/ 	.byte	0x00, 0xf0, 0x11, 0x00


	//----- nvinfo : EIATTR_KPARAM_INFO
	.align		4
.L_87:
        /*002c*/ 	.byte	0x04, 0x17
        /*002e*/ 	.short	(.L_89 - .L_88)
.L_88:
        /*0030*/ 	.word	0x00000000
        /*0034*/ 	.short	0x0003
        /*0036*/ 	.short	0x0c58
        /*0038*/ 	.byte	0x00, 0xf0, 0x05, 0x00


	//----- nvinfo : EIATTR_KPARAM_INFO
	.align		4
.L_89:
        /*003c*/ 	.byte	0x04, 0x17
        /*003e*/ 	.short	(.L_91 - .L_90)
.L_90:
        /*0040*/ 	.word	0x00000000
        /*0044*/ 	.short	0x0002
        /*0046*/ 	.short	0x0010
        /*0048*/ 	.byte	0x00, 0xf0, 0x21, 0x31


	//----- nvinfo : EIATTR_KPARAM_INFO
	.align		4
.L_91:
        /*004c*/ 	.byte	0x04, 0x17
        /*004e*/ 	.short	(.L_93 - .L_92)
.L_92:
        /*0050*/ 	.word	0x00000000
        /*0054*/ 	.short	0x0001
        /*0056*/ 	.short	0x0008
        /*0058*/ 	.byte	0x00, 0xf0, 0x21, 0x00


	//----- nvinfo : EIATTR_KPARAM_INFO
	.align		4
.L_93:
        /*005c*/ 	.byte	0x04, 0x17
        /*005e*/ 	.short	(.L_95 - .L_94)
.L_94:
        /*0060*/ 	.word	0x00000000
        /*0064*/ 	.short	0x0000
        /*0066*/ 	.short	0x0000
        /*0068*/ 	.byte	0x00, 0xf0, 0x21, 0x00


	//----- nvinfo : EIATTR_MAXREG_COUNT
	.align		4
.L_95:
        /*006c*/ 	.byte	0x03, 0x1b
        /*006e*/ 	.short	0x00ff


	//----- nvinfo : EIATTR_MERCURY_ISA_VERSION
	.align		4
        /*0070*/ 	.byte	0x03, 0x5f
        /*0072*/ 	.short	0x0000


	//----- nvinfo : EIATTR_EXIT_INSTR_OFFSETS
	.align		4
        /*0074*/ 	.byte	0x04, 0x1c
        /*0076*/ 	.short	(.L_97 - .L_96)


	//   ....[0]....
.L_96:
        /*0078*/ 	.word	0x00000890


	//   ....[1]....
        /*007c*/ 	.word	0x000008e0


	//----- nvinfo : EIATTR_CRS_STACK_SIZE
	.align		4
.L_97:
        /*0080*/ 	.byte	0x04, 0x1e
        /*0082*/ 	.short	(.L_99 - .L_98)
.L_98:
        /*0084*/ 	.word	0x00000000
.L_99:


//--------------------- .nv.info._Z25multi_tensor_apply_kernelI18TensorListMetadataILi2EE12ScaleFunctorIN3c108BFloat16ENS3_4HalfEEJfEEvlPViT_T0_DpT1_ --------------------------
	.section	.nv.info._Z25multi_tensor_apply_kernelI18TensorListMetadataILi2EE12ScaleFunctorIN3c108BFloat16ENS3_4HalfEEJfEEvlPViT_T0_DpT1_,"",@"SHT_CUDA_INFO"
	.sectionflags	@""
	.align	4


	//----- nvinfo : EIATTR_CUDA_API_VERSION
	.align		4
        /*0000*/ 	.byte	0x04, 0x37
        /*0002*/ 	.short	(.L_101 - .L_100)
.L_100:
        /*0004*/ 	.word	0x00000082


	//----- nvinfo : EIATTR_SW2861232_WAR
	.align		4
.L_101:
        /*0008*/ 	.byte	0x01, 0x35
	.zero		2


	//----- nvinfo : EIATTR_PARAM_CBANK
	.align		4
        /*000c*/ 	.byte	0x04, 0x0a
        /*000e*/ 	.short	(.L_103 - .L_102)
	.align		4
.L_102:
        /*0010*/ 	.word	index@(.nv.constant0._Z25multi_tensor_apply_kernelI18TensorListMetadataILi2EE12ScaleFunctorIN3c108BFloat16ENS3_4HalfEEJfEEvlPViT_T0_DpT1_)
        /*0014*/ 	.short	0x0160
        /*0016*/ 	.short	0x0c60


	//----- nvinfo : EIATTR_CBANK_PARAM_SIZE
	.align		4
.L_103:
        /*0018*/ 	.byte	0x03, 0x19
        /*001a*/ 	.short	0x0c60


	//----- nvinfo : EIATTR_KPARAM_INFO
	.align		4
        /*001c*/ 	.byte	0x04, 0x17
        /*001e*/ 	.short	(.L_105 - .L_104)
.L_104:
        /*0020*/ 	.word	0x00000000
        /*0024*/ 	.short	0x0004
        /*0026*/ 	.short	0x0c5c
        /*0028*/ 	.byte	0x00, 0xf0, 0x11, 0x00


	//----- nvinfo : EIATTR_KPARAM_INFO
	.align		4
.L_105:
        /*002c*/ 	.byte	0x04, 0x17
        /*002e*/ 	.short	(.L_107 - .L_106)
.L_106:
        /*0030*/ 	.word	0x00000000
        /*0034*/ 	.short	0x0003
        /*0036*/ 	.short	0x0c58
        /*0038*/ 	.byte	0x00, 0xf0, 0x05, 0x00


	//----- nvinfo : EIATTR_KPARAM_INFO
	.align		4
.L_107:
        /*003c*/ 	.byte	0x04, 0x17
        /*003e*/ 	.short	(.L_109 - .L_108)
.L_108:
        /*0040*/ 	.word	0x00000000
        /*0044*/ 	.short	0x0002
        /*0046*/ 	.short	0x0010
        /*0048*/ 	.byte	0x00, 0xf0, 0x21, 0x31


	//----- nvinfo : EIATTR_KPARAM_INFO
	.align		4
.L_109:
        /*004c*/ 	.byte	0x04, 0x17
        /*004e*/ 	.short	(.L_111 - .L_110)
.L_110:
        /*0050*/ 	.word	0x00000000
        /*0054*/ 	.short	0x0001
        /*0056*/ 	.short	0x0008
        /*0058*/ 	.byte	0x00, 0xf0, 0x21, 0x00


	//----- nvinfo : EIATTR_KPARAM_INFO
	.align		4
.L_111:
        /*005c*/ 	.byte	0x04, 0x17
        /*005e*/ 	.short	(.L_113 - .L_112)
.L_112:
        /*0060*/ 	.word	0x00000000
        /*0064*/ 	.short	0x0000
        /*0066*/ 	.short	0x0000
        /*0068*/ 	.byte	0x00, 0xf0, 0x21, 0x00


	//----- nvinfo : EIATTR_MAXREG_COUNT
	.align		4
.L_113:
        /*006c*/ 	.byte	0x03, 0x1b
        /*006e*/ 	.short	0x00ff


	//----- nvinfo : EIATTR_MERCURY_ISA_VERSION
	.align		4
        /*0070*/ 	.byte	0x03, 0x5f
        /*0072*/ 	.short	0x0000


	//----- nvinfo : EIATTR_EXIT_INSTR_OFFSETS
	.align		4
        /*0074*/ 	.byte	0x04, 0x1c
        /*0076*/ 	.short	(.L_115 - .L_114)


	//   ....[0]....
.L_114:
        /*0078*/ 	.word	0x00000890


	//   ....[1]....
        /*007c*/ 	.word	0x000008e0


	//----- nvinfo : EIATTR_CRS_STACK_SIZE
	.align		4
.L_115:
        /*0080*/ 	.byte	0x04, 0x1e
        /*0082*/ 	.short	(.L_117 - .L_116)
.L_116:
        /*0084*/ 	.word	0x00000000
.L_117:


//--------------------- .nv.info._Z25multi_tensor_apply_kernelI18TensorListMetadataILi2EE12ScaleFunctorIN3c108BFloat16EfEJfEEvlPViT_T0_DpT1_ --------------------------
	.section	.nv.info._Z25multi_tensor_apply_kernelI18TensorListMetadataILi2EE12ScaleFunctorIN3c108BFloat16EfEJfEEvlPViT_T0_DpT1_,"",@"SHT_CUDA_INFO"
	.sectionflags	@""
	.align	4


	//----- nvinfo : EIATTR_CUDA_API_VERSION
	.align		4
        /*0000*/ 	.byte	0x04, 0x37
        /*0002*/ 	.short	(.L_119 - .L_118)
.L_118:
        /*0004*/ 	.word	0x00000082


	//----- nvinfo : EIATTR_SW2861232_WAR
	.align		4
.L_119:
        /*0008*/ 	.byte	0x01, 0x35
	.zero		2


	//----- nvinfo : EIATTR_PARAM_CBANK
	.align		4
        /*000c*/ 	.byte	0x04, 0x0a
        /*000e*/ 	.short	(.L_121 - .L_120)
	.align		4
.L_120:
        /*0010*/ 	.word	index@(.nv.constant0._Z25multi_tensor_apply_kernelI18TensorListMetadataILi2EE12ScaleFunctorIN3c108BFloat16EfEJfEEvlPViT_T0_DpT1_)
        /*0014*/ 	.short	0x0160
        /*0016*/ 	.short	0x0c60


	//----- nvinfo : EIATTR_CBANK_PARAM_SIZE
	.align		4
.L_121:
        /*0018*/ 	.byte	0x03, 0x19
        /*001a*/ 	.short	0x0c60


	//----- nvinfo : EIATTR_KPARAM_INFO
	.align		4
        /*001c*/ 	.byte	0x04, 0x17
        /*001e*/ 	.short	(.L_123 - .L_122)
.L_122:
        /*0020*/ 	.word	0x00000000
        /*0024*/ 	.short	0x0004
        /*0026*/ 	.short	0x0c5c
        /*0028*/ 	.byte	0x00, 0xf0, 0x11, 0x00


	//----- nvinfo : EIATTR_KPARAM_INFO
	.align		4
.L_123:
        /*002c*/ 	.byte	0x04, 0x17
        /*002e*/ 	.short	(.L_125 - .L_124)
.L_124:
        /*0030*/ 	.word	0x00000000
        /*0034*/ 	.short	0x0003
        /*0036*/ 	.short	0x0c58
        /*0038*/ 	.byte	0x00, 0xf0, 0x05, 0x00


	//----- nvinfo : EIATTR_KPARAM_INFO
	.align		4
.L_125:
        /*003c*/ 	.byte	0x04, 0x17
        /*003e*/ 	.short	(.L_127 - .L_126)
.L_126:
        /*0040*/ 	.word	0x00000000
        /*0044*/ 	.short	0x0002
        /*0046*/ 	.short	0x0010
        /*0048*/ 	.byte	0x00, 0xf0, 0x21, 0x31


	//----- nvinfo : EIATTR_KPARAM_INFO
	.align		4
.L_127:
        /*004c*/ 	.byte	0x04, 0x17
        /*004e*/ 	.short	(.L_129 - .L_128)
.L_128:
        /*0050*/ 	.word	0x00000000
        /*0054*/ 	.short	0x0001
        /*0056*/ 	.short	0x0008
        /*0058*/ 	.byte	0x00, 0xf0, 0x21, 0x00


	//----- nvinfo : EIATTR_KPARAM_INFO
	.align		4
.L_129:
        /*005c*/ 	.byte	0x04, 0x17
        /*005e*/ 	.short	(.L_131 - .L_130)
.L_130:
        /*0060*/ 	.word	0x00000000
        /*0064*/ 	.short	0x0000
        /*0066*/ 	.short	0x0000
        /*0068*/ 	.byte	0x00, 0xf0, 0x21, 0x00


	//----- nvinfo : EIATTR_MAXREG_COUNT
	.align		4
.L_131:
        /*006c*/ 	.byte	0x03, 0x1b
        /*006e*/ 	.short	0x00ff


	//----- nvinfo : EIATTR_MERCURY_ISA_VERSION
	.align		4
        /*0070*/ 	.byte	0x03, 0x5f
        /*0072*/ 	.short	0x0000


	//----- nvinfo : EIATTR_EXIT_INSTR_OFFSETS
	.align		4
        /*0074*/ 	.byte	0x04, 0x1c
        /*0076*/ 	.short	(.L_133 - .L_132)


	//   ....[0]....
.L_132:
        /*0078*/ 	.word	0x000007b0


	//   ....[1]....
        /*007c*/ 	.word	0x00000800


	//----- nvinfo : EIATTR_CRS_STACK_SIZE
	.align		4
.L_133:
        /*0080*/ 	.byte	0x04, 0x1e
        /*0082*/ 	.short	(.L_135 - .L_134)
.L_134:
        /*0084*/ 	.word	0x00000000
.L_135:


//--------------------- .nv.info._Z25multi_tensor_apply_kernelI18TensorListMetadataILi2EE12ScaleFunctorIN3c104HalfENS3_8BFloat16EEJfEEvlPViT_T0_DpT1_ --------------------------
	.section	.nv.info._Z25multi_tensor_apply_kernelI18TensorListMetadataILi2EE12ScaleFunctorIN3c104HalfENS3_8BFloat16EEJfEEvlPViT_T0_DpT1_,"",@"SHT_CUDA_INFO"
	.sectionflags	@""
	.align	4


	//----- nvinfo : EIATTR_CUDA_API_VERSION
	.align		4
        /*0000*/ 	.byte	0x04, 0x37
        /*0002*/ 	.short	(.L_137 - .L_136)
.L_136:
        /*0004*/ 	.word	0x00000082


	//----- nvinfo : EIATTR_SW2861232_WAR
	.align		4
.L_137:
        /*0008*/ 	.byte	0x01, 0x35
	.zero		2


	//----- nvinfo : EIATTR_PARAM_CBANK
	.align		4
        /*000c*/ 	.byte	0x04, 0x0a
        /*000e*/ 	.short	(.L_139 - .L_138)
	.align		4
.L_138:
        /*0010*/ 	.word	index@(.nv.constant0._Z25multi_tensor_apply_kernelI18TensorListMetadataILi2EE12ScaleFunctorIN3c104HalfENS3_8BFloat16EEJfEEvlPViT_T0_DpT1_)
        /*0014*/ 	.short	0x0160
        /*0016*/ 	.short	0x0c60


	//----- nvinfo : EIATTR_CBANK_PARAM_SIZE
	.align		4
.L_139:
        /*0018*/ 	.byte	0x03, 0x19
        /*001a*/ 	.short	0x0c60


	//----- nvinfo : EIATTR_KPARAM_INFO
	.align		4
        /*001c*/ 	.byte	0x04, 0x17
        /*001e*/ 	.short	(.L_141 - .L_140)
.L_140:
        /*0020*/ 	.word	0x00000000
        /*0024*/ 	.short	0x0004
        /*0026*/ 	.short	0x0c5c
        /*0028*/ 	.byte	0x00, 0xf0, 0x11, 0x00


	//----- nvinfo : EIATTR_KPARAM_INFO
	.align		4
.L_141:
        /*002c*/ 	.byte	0x04, 0x17
        /*002e*/ 	.short	(.L_143 - .L_142)
.L_142:
        /*0030*/ 	.word	0x00000000
        /*0034*/ 	.short	0x0003
        /*0036*/ 	.short	0x0c58
        /*0038*/ 	.byte	0x00, 0xf0, 0x05, 0x00


	//----- nvinfo : EIATTR_KPARAM_INFO
	.align		4
.L_143:
        /*003c*/ 	.byte	0x04, 0x17
        /*003e*/ 	.short	(.L_145 - .L_144)
.L_144:
        /*0040*/ 	.word	0x00000000
        /*0044*/ 	.short	0x0002
        /*0046*/ 	.short	0x0010
        /*0048*/ 	.byte	0x00, 0xf0, 0x21, 0x31


	//----- nvinfo : EIATTR_KPARAM_INFO
	.align		4
.L_145:
        /*004c*/ 	.byte	0x04, 0x17
        /*004e*/ 	.short	(.L_147 - .L_146)
.L_146:
        /*0050*/ 	.word	0x00000000
        /*0054*/ 	.short	0x0001
        /*0056*/ 	.short	0x0008
        /*0058*/ 	.byte	0x00, 0xf0, 0x21, 0x00


	//----- nvinfo : EIATTR_KPARAM_INFO
	.align		4
.L_147:
        /*005c*/ 	.byte	0x04, 0x17
        /*005e*/ 	.short	(.L_149 - .L_148)
.L_148:
        /*0060*/ 	.word	0x00000000
        /*0064*/ 	.short	0x0000
        /*0066*/ 	.short	0x0000
        /*0068*/ 	.byte	0x00, 0xf0, 0x21, 0x00


	//----- nvinfo : EIATTR_MAXREG_COUNT
	.align		4
.L_149:
        /*006c*/ 	.byte	0x03, 0x1b
        /*006e*/ 	.short	0x00ff


	//----- nvinfo : EIATTR_MERCURY_ISA_VERSION
	.align		4
        /*0070*/ 	.byte	0x03, 0x5f
        /*0072*/ 	.short	0x0000


	//----- nvinfo : EIATTR_EXIT_INSTR_OFFSETS
	.align		4
        /*0074*/ 	.byte	0x04, 0x1c
        /*0076*/ 	.short	(.L_151 - .L_150)


	//   ....[0]....
.L_150:
        /*0078*/ 	.word	0x000008a0


	//   ....[1]....
        /*007c*/ 	.word	0x000008f0


	//----- nvinfo : EIATTR_CRS_STACK_SIZE
	.align		4
.L_151:
        /*0080*/ 	.byte	0x04, 0x1e
        /*0082*/ 	.short	(.L_153 - .L_152)
.L_152:
        /*0084*/ 	.word	0x00000000
.L_153:


//--------------------- .nv.info._Z25multi_tensor_apply_kernelI18TensorListMetadataILi2EE12ScaleFunctorIN3c104HalfES4_EJfEEvlPViT_T0_DpT1_ --------------------------
	.section	.nv.info._Z25multi_tensor_apply_kernelI18TensorListMetadataILi2EE12ScaleFunctorIN3c104HalfES4_EJfEEvlPViT_T0_DpT1_,"",@"SHT_CUDA_INFO"
	.sectionflags	@""
	.align	4


	//----- nvinfo : EIATTR_CUDA_API_VERSION
	.align		4
        /*0000*/ 	.byte	0x04, 0x37
        /*0002*/ 	.short	(.L_155 - .L_154)
.L_154:
        /*0004*/ 	.word	0x00000082


	//----- nvinfo : EIATTR_SW2861232_WAR
	.align		4
.L_155:
        /*0008*/ 	.byte	0x01, 0x35
	.zero		2


	//----- nvinfo : EIATTR_PARAM_CBANK
	.align		4
        /*000c*/ 	.byte	0x04, 0x0a
        /*000e*/ 	.short	(.L_157 - .L_156)
	.align		4
.L_156:
        /*0010*/ 	.word	index@(.nv.constant0._Z25multi_tensor_apply_kernelI18TensorListMetadataILi2EE12ScaleFunctorIN3c104HalfES4_EJfEEvlPViT_T0_DpT1_)
        /*0014*/ 	.short	0x0160
        /*0016*/ 	.short	0x0c60


	//----- nvinfo : EIATTR_CBANK_PARAM_SIZE
	.align		4
.L_157:
        /*0018*/ 	.byte	0x03, 0x19
        /*001a*/ 	.short	0x0c60


	//----- nvinfo : EIATTR_KPARAM_INFO
	.align		4
        /*001c*/ 	.byte	0x04, 0x17
        /*001e*/ 	.short	(.L_159 - .L_158)
.L_158:
        /*0020*/ 	.word	0x00000000
        /*0024*/ 	.short	0x0004
        /*0026*/ 	.short	0x0c5c
        /*0028*/ 	.byte	0x00, 0xf0, 0x11, 0x00


	//----- nvinfo : EIATTR_KPARAM_INFO
	.align		4
.L_159:
        /*002c*/ 	.byte	0x04, 0x17
        /*002e*/ 	.short	(.L_161 - .L_160)
.L_160:
        /*0030*/ 	.word	0x00000000
        /*0034*/ 	.short	0x0003
        /*0036*/ 	.short	0x0c58
        /*0038*/ 	.byte	0x00, 0xf0, 0x05, 0x00


	//----- nvinfo : EIATTR_KPARAM_INFO
	.align		4
.L_161:
        /*003c*/ 	.byte	0x04, 0x17
        /*003e*/ 	.short	(.L_163 - .L_162)
.L_162:
        /*0040*/ 	.word	0x00000000
        /*0044*/ 	.short	0x0002
        /*0046*/ 	.short	0x0010
        /*0048*/ 	.byte	0x00, 0xf0, 0x21, 0x31


	//----- nvinfo : EIATTR_KPARAM_INFO
	.align		4
.L_163:
        /*004c*/ 	.byte	0x04, 0x17
        /*004e*/ 	.short	(.L_165 - .L_164)
.L_164:
        /*0050*/ 	.word	0x00000000
        /*0054*/ 	.short	0x0001
        /*0056*/ 	.short	0x0008
        /*0058*/ 	.byte	0x00, 0xf0, 0x21, 0x00


	//----- nvinfo : EIATTR_KPARAM_INFO
	.align		4
.L_165:
        /*005c*/ 	.byte	0x04, 0x17
        /*005e*/ 	.short	(.L_167 - .L_166)
.L_166:
        /*0060*/ 	.word	0x00000000
        /*0064*/ 	.short	0x0000
        /*0066*/ 	.short	0x0000
        /*0068*/ 	.byte	0x00, 0xf0, 0x21, 0x00


	//----- nvinfo : EIATTR_MAXREG_COUNT
	.align		4
.L_167:
        /*006c*/ 	.byte	0x03, 0x1b
        /*006e*/ 	.short	0x00ff


	//----- nvinfo : EIATTR_MERCURY_ISA_VERSION
	.align		4
        /*0070*/ 	.byte	0x03, 0x5f
        /*0072*/ 	.short	0x0000


	//----- nvinfo : EIATTR_EXIT_INSTR_OFFSETS
	.align		4
        /*0074*/ 	.byte	0x04, 0x1c
        /*0076*/ 	.short	(.L_169 - .L_168)


	//   ....[0]....
.L_168:
        /*0078*/ 	.word	0x000008a0


	//   ....[1]....
        /*007c*/ 	.word	0x000008f0


	//----- nvinfo : EIATTR_CRS_STACK_SIZE
	.align		4
.L_169:
        /*0080*/ 	.byte	0x04, 0x1e
        /*0082*/ 	.short	(.L_171 - .L_170)
.L_170:
        /*0084*/ 	.word	0x00000000
.L_171:


//--------------------- .nv.info._Z25multi_tensor_apply_kernelI18TensorListMetadataILi2EE12ScaleFunctorIN3c104HalfEfEJfEEvlPViT_T0_DpT1_ --------------------------
	.section	.nv.info._Z25multi_tensor_apply_kernelI18TensorListMetadataILi2EE12ScaleFunctorIN3c104HalfEfEJfEEvlPViT_T0_DpT1_,"",@"SHT_CUDA_INFO"
	.sectionflags	@""
	.align	4


	//----- nvinfo : EIATTR_CUDA_API_VERSION
	.align		4
        /*0000*/ 	.byte	0x04, 0x37
        /*0002*/ 	.short	(.L_173 - .L_172)
.L_172:
        /*0004*/ 	.word	0x00000082


	//----- nvinfo : EIATTR_SW2861232_WAR
	.align		4
.L_173:
        /*0008*/ 	.byte	0x01, 0x35
	.zero		2


	//----- nvinfo : EIATTR_PARAM_CBANK
	.align		4
        /*000c*/ 	.byte	0x04, 0x0a
        /*000e*/ 	.short	(.L_175 - .L_174)
	.align		4
.L_174:
        /*0010*/ 	.word	index@(.nv.constant0._Z25multi_tensor_apply_kernelI18TensorListMetadataILi2EE12ScaleFunctorIN3c104HalfEfEJfEEvlPViT_T0_DpT1_)
        /*0014*/ 	.short	0x0160
        /*0016*/ 	.short	0x0c60


	//----- nvinfo : EIATTR_CBANK_PARAM_SIZE
	.align		4
.L_175:
        /*0018*/ 	.byte	0x03, 0x19
        /*001a*/ 	.short	0x0c60


	//----- nvinfo : EIATTR_KPARAM_INFO
	.align		4
        /*001c*/ 	.byte	0x04, 0x17
        /*001e*/ 	.short	(.L_177 - .L_176)
.L_176:
        /*0020*/ 	.word	0x00000000
        /*0024*/ 	.short	0x0004
        /*0026*/ 	.short	0x0c5c
        /*0028*/ 	.byte	0x00, 0xf0, 0x11, 0x00


	//----- nvinfo : EIATTR_KPARAM_INFO
	.align		4
.L_177:
        /*002c*/ 	.byte	0x04, 0x17
        /*002e*/ 	.short	(.L_179 - .L_178)
.L_178:
        /*0030*/ 	.word	0x00000000
        /*0034*/ 	.short	0x0003
        /*0036*/ 	.short	0x0c58
        /*0038*/ 	.byte	0x00, 0xf0, 0x05, 0x00


	//----- nvinfo : EIATTR_KPARAM_INFO
	.align		4
.L_179:
        /*003c*/ 	.byte	0x04, 0x17
        /*003e*/ 	.short	(.L_181 - .L_180)
.L_180:
        /*0040*/ 	.word	0x00000000
        /*0044*/ 	.short	0x0002
        /*0046*/ 	.short	0x0010
        /*0048*/ 	.byte	0x00, 0xf0, 0x21, 0x31


	//----- nvinfo : EIATTR_KPARAM_INFO
	.align		4
.L_181:
        /*004c*/ 	.byte	0x04, 0x17
        /*004e*/ 	.short	(.L_183 - .L_182)
.L_182:
        /*0050*/ 	.word	0x00000000
        /*0054*/ 	.short	0x0001
        /*0056*/ 	.short	0x0008
        /*0058*/ 	.byte	0x00, 0xf0, 0x21, 0x00


	//----- nvinfo : EIATTR_KPARAM_INFO
	.align		4
.L_183:
        /*005c*/ 	.byte	0x04, 0x17
        /*005e*/ 	.short	(.L_185 - .L_184)
.L_184:
        /*0060*/ 	.word	0x00000000
        /*0064*/ 	.short	0x0000
        /*0066*/ 	.short	0x0000
        /*0068*/ 	.byte	0x00, 0xf0, 0x21, 0x00


	//----- nvinfo : EIATTR_MAXREG_COUNT
	.align		4
.L_185:
        /*006c*/ 	.byte	0x03, 0x1b
        /*006e*/ 	.short	0x00ff


	//----- nvinfo : EIATTR_MERCURY_ISA_VERSION
	.align		4
        /*0070*/ 	.byte	0x03, 0x5f
        /*0072*/ 	.short	0x0000


	//----- nvinfo : EIATTR_EXIT_INSTR_OFFSETS
	.align		4
        /*0074*/ 	.byte	0x04, 0x1c
        /*0076*/ 	.short	(.L_187 - .L_186)


	//   ....[0]....
.L_186:
        /*0078*/ 	.word	0x000007b0


	//   ....[1]....
        /*007c*/ 	.word	0x00000800


	//----- nvinfo : EIATTR_CRS_STACK_SIZE
	.align		4
.L_187:
        /*0080*/ 	.byte	0x04, 0x1e
        /*0082*/ 	.short	(.L_189 - .L_188)
.L_188:
        /*0084*/ 	.word	0x00000000
.L_189:


//--------------------- .nv.info._Z25multi_tensor_apply_kernelI18TensorListMetadataILi2EE12ScaleFunctorIfN3c108BFloat16EEJfEEvlPViT_T0_DpT1_ --------------------------
	.section	.nv.info._Z25multi_tensor_apply_kernelI18TensorListMetadataILi2EE12ScaleFunctorIfN3c108BFloat16EEJfEEvlPViT_T0_DpT1_,"",@"SHT_CUDA_INFO"
	.sectionflags	@""
	.align	4


	//----- nvinfo : EIATTR_CUDA_API_VERSION
	.align		4
        /*0000*/ 	.byte	0x04, 0x37
        /*0002*/ 	.short	(.L_191 - .L_190)
.L_190:
        /*0004*/ 	.word	0x00000082


	//----- nvinfo : EIATTR_SW2861232_WAR
	.align		4
.L_191:
        /*0008*/ 	.byte	0x01, 0x35
	.zero		2


	//----- nvinfo : EIATTR_PARAM_CBANK
	.align		4
        /*000c*/ 	.byte	0x04, 0x0a
        /*000e*/ 	.short	(.L_193 - .L_192)
	.align		4
.L_192:
        /*0010*/ 	.word	index@(.nv.constant0._Z25multi_tensor_apply_kernelI18TensorListMetadataILi2EE12ScaleFunctorIfN3c108BFloat16EEJfEEvlPViT_T0_DpT1_)
        /*0014*/ 	.short	0x0160
        /*0016*/ 	.short	0x0c60


	//----- nvinfo : EIATTR_CBANK_PARAM_SIZE
	.align		4
.L_193:
        /*0018*/ 	.byte	0x03, 0x19
        /*001a*/ 	.short	0x0c60


	//----- nvinfo : EIATTR_KPARAM_INFO
	.align		4
        /*001c*/ 	.byte	0x04, 0x17
        /*001e*/ 	.short	(.L_195 - .L_194)
.L_194:
        /*0020*/ 	.word	0x00000000
        /*0024*/ 	.short	0x0004
        /*0026*/ 	.short	0x0c5c
        /*0028*/ 	.byte	0x00, 0xf0, 0x11, 0x00


	//----- nvinfo : EIATTR_KPARAM_INFO
	.align		4
.L_195:
        /*002c*/ 	.byte	0x04, 0x17
        /*002e*/ 	.short	(.L_197 - .L_196)
.L_196:
        /*0030*/ 	.word	0x00000000
        /*0034*/ 	.short	0x0003
        /*0036*/ 	.short	0x0c58
        /*0038*/ 	.byte	0x00, 0xf0, 0x05, 0x00


	//----- nvinfo : EIATTR_KPARAM_INFO
	.align		4
.L_197:
        /*003c*/ 	.byte	0x04, 0x17
        /*003e*/ 	.short	(.L_199 - .L_198)
.L_198:
        /*0040*/ 	.word	0x00000000
        /*0044*/ 	.short	0x0002
        /*0046*/ 	.short	0x0010
        /*0048*/ 	.byte	0x00, 0xf0, 0x21, 0x31


	//----- nvinfo : EIATTR_KPARAM_INFO
	.align		4
.L_199:
        /*004c*/ 	.byte	0x04, 0x17
        /*004e*/ 	.short	(.L_201 - .L_200)
.L_200:
        /*0050*/ 	.word	0x00000000
        /*0054*/ 	.short	0x0001
        /*0056*/ 	.short	0x0008
        /*0058*/ 	.byte	0x00, 0xf0, 0x21, 0x00


	//----- nvinfo : EIATTR_KPARAM_INFO
	.align		4
.L_201:
        /*005c*/ 	.byte	0x04, 0x17
        /*005e*/ 	.short	(.L_203 - .L_202)
.L_202:
        /*0060*/ 	.word	0x00000000
        /*0064*/ 	.short	0x0000
        /*0066*/ 	.short	0x0000
        /*0068*/ 	.byte	0x00, 0xf0, 0x21, 0x00


	//----- nvinfo : EIATTR_MAXREG_COUNT
	.align		4
.L_203:
        /*006c*/ 	.byte	0x03, 0x1b
        /*006e*/ 	.short	0x00ff


	//----- nvinfo : EIATTR_MERCURY_ISA_VERSION
	.align		4
        /*0070*/ 	.byte	0x03, 0x5f
        /*0072*/ 	.short	0x0000


	//----- nvinfo : EIATTR_EXIT_INSTR_OFFSETS
	.align		4
        /*0074*/ 	.byte	0x04, 0x1c
        /*0076*/ 	.short	(.L_205 - .L_204)


	//   ....[0]....
.L_204:
        /*0078*/ 	.word	0x000007d0


	//   ....[1]....
        /*007c*/ 	.word	0x00000820


	//----- nvinfo : EIATTR_CRS_STACK_SIZE
	.align		4
.L_205:
        /*0080*/ 	.byte	0x04, 0x1e
        /*0082*/ 	.short	(.L_207 - .L_206)
.L_206:
        /*0084*/ 	.word	0x00000000
.L_207:


//--------------------- .nv.info._Z25multi_tensor_apply_kernelI18TensorListMetadataILi2EE12ScaleFunctorIfN3c104HalfEEJfEEvlPViT_T0_DpT1_ --------------------------
	.section	.nv.info._Z25multi_tensor_apply_kernelI18TensorListMetadataILi2EE12ScaleFunctorIfN3c104HalfEEJfEEvlPViT_T0_DpT1_,"",@"SHT_CUDA_INFO"
	.sectionflags	@""
	.align	4


	//----- nvinfo : EIATTR_CUDA_API_VERSION
	.align		4
        /*0000*/ 	.byte	0x04, 0x37
        /*0002*/ 	.short	(.L_209 - .L_208)
.L_208:
        /*0004*/ 	.word	0x00000082


	//----- nvinfo : EIATTR_SW2861232_WAR
	.align		4
.L_209:
        /*0008*/ 	.byte	0x01, 0x35
	.zero		2


	//----- nvinfo : EIATTR_PARAM_CBANK
	.align		4
        /*000c*/ 	.byte	0x04, 0x0a
        /*000e*/ 	.short	(.L_211 - .L_210)
	.align		4
.L_210:
        /*0010*/ 	.word	index@(.nv.constant0._Z25multi_tensor_apply_kernelI18TensorListMetadataILi2EE12ScaleFunctorIfN3c104HalfEEJfEEvlPViT_T0_DpT1_)
        /*0014*/ 	.short	0x0160
        /*0016*/ 	.short	0x0c60


	//----- nvinfo : EIATTR_CBANK_PARAM_SIZE
	.align		4
.L_211:
        /*0018*/ 	.byte	0x03, 0x19
        /*001a*/ 	.short	0x0c60


	//----- nvinfo : EIATTR_KPARAM_INFO
	.align		4
        /*001c*/ 	.byte	0x04, 0x17
        /*001e*/ 	.short	(.L_213 - .L_212)
.L_212:
        /*0020*/ 	.word	0x00000000
        /*0024*/ 	.short	0x0004
        /*0026*/ 	.short	0x0c5c
        /*0028*/ 	.byte	0x00, 0xf0, 0x11, 0x00


	//----- nvinfo : EIATTR_KPARAM_INFO
	.align		4
.L_213:
        /*002c*/ 	.byte	0x04, 0x17
        /*002e*/ 	.short	(.L_215 - .L_214)
.L_214:
        /*0030*/ 	.word	0x00000000
        /*0034*/ 	.short	0x0003
        /*0036*/ 	.short	0x0c58
        /*0038*/ 	.byte	0x00, 0xf0, 0x05, 0x00


	//----- nvinfo : EIATTR_KPARAM_INFO
	.align		4
.L_215:
        /*003c*/ 	.byte	0x04, 0x17
        /*003e*/ 	.short	(.L_217 - .L_216)
.L_216:
        /*0040*/ 	.word	0x00000000
        /*0044*/ 	.short	0x0002
        /*0046*/ 	.short	0x0010
        /*0048*/ 	.byte	0x00, 0xf0, 0x21, 0x31


	//----- nvinfo : EIATTR_KPARAM_INFO
	.align		4
.L_217:
        /*004c*/ 	.byte	0x04, 0x17
        /*004e*/ 	.short	(.L_219 - .L_218)
.L_218:
        /*0050*/ 	.word	0x00000000
        /*0054*/ 	.short	0x0001
        /*0056*/ 	.short	0x0008
        /*0058*/ 	.byte	0x00, 0xf0, 0x21, 0x00


	//----- nvinfo : EIATTR_KPARAM_INFO
	.align		4
.L_219:
        /*005c*/ 	.byte	0x04, 0x17
        /*005e*/ 	.short	(.L_221 - .L_220)
.L_220:
        /*0060*/ 	.word	0x00000000
        /*0064*/ 	.short	0x0000
        /*0066*/ 	.short	0x0000
        /*0068*/ 	.byte	0x00, 0xf0, 0x21, 0x00


	//----- nvinfo : EIATTR_MAXREG_COUNT
	.align		4
.L_221:
        /*006c*/ 	.byte	0x03, 0x1b
        /*006e*/ 	.short	0x00ff


	//----- nvinfo : EIATTR_MERCURY_ISA_VERSION
	.align		4
        /*0070*/ 	.byte	0x03, 0x5f
        /*0072*/ 	.short	0x0000


	//----- nvinfo : EIATTR_EXIT_INSTR_OFFSETS
	.align		4
        /*0074*/ 	.byte	0x04, 0x1c
        /*0076*/ 	.short	(.L_223 - .L_222)


	//   ....[0]....
.L_222:
        /*0078*/ 	.word	0x000007d0


	//   ....[1]....
        /*007c*/ 	.word	0x00000820


	//----- nvinfo : EIATTR_CRS_STACK_SIZE
	.align		4
.L_223:
        /*0080*/ 	.byte	0x04, 0x1e
        /*0082*/ 	.short	(.L_225 - .L_224)
.L_224:
        /*0084*/ 	.word	0x00000000
.L_225:


//--------------------- .nv.info._Z25multi_tensor_apply_kernelI18TensorListMetadataILi2EE12ScaleFunctorIffEJfEEvlPViT_T0_DpT1_ --------------------------
	.section	.nv.info._Z25multi_tensor_apply_kernelI18TensorListMetadataILi2EE12ScaleFunctorIffEJfEEvlPViT_T0_DpT1_,"",@"SHT_CUDA_INFO"
	.sectionflags	@""
	.align	4


	//----- nvinfo : EIATTR_CUDA_API_VERSION
	.align		4
        /*0000*/ 	.byte	0x04, 0x37
        /*0002*/ 	.short	(.L_227 - .L_226)
.L_226:
        /*0004*/ 	.word	0x00000082


	//----- nvinfo : EIATTR_SW2861232_WAR
	.align		4
.L_227:
        /*0008*/ 	.byte	0x01, 0x35
	.zero		2


	//----- nvinfo : EIATTR_PARAM_CBANK
	.align		4
        /*000c*/ 	.byte	0x04, 0x0a
        /*000e*/ 	.short	(.L_229 - .L_228)
	.align		4
.L_228:
        /*0010*/ 	.word	index@(.nv.constant0._Z25multi_tensor_apply_kernelI18TensorListMetadataILi2EE12ScaleFunctorIffEJfEEvlPViT_T0_DpT1_)
        /*0014*/ 	.short	0x0160
        /*0016*/ 	.short	0x0c60


	//----- nvinfo : EIATTR_CBANK_PARAM_SIZE
	.align		4
.L_229:
        /*0018*/ 	.byte	0x03, 0x19
        /*001a*/ 	.short	0x0c60


	//----- nvinfo : EIATTR_KPARAM_INFO
	.align		4
        /*001c*/ 	.byte	0x04, 0x17
        /*001e*/ 	.short	(.L_231 - .L_230)
.L_230:
        /*0020*/ 	.word	0x00000000
        /*0024*/ 	.short	0x0004
        /*0026*/ 	.short	0x0c5c
        /*0028*/ 	.byte	0x00, 0xf0, 0x11, 0x00


	//----- nvinfo : EIATTR_KPARAM_INFO
	.align		4
.L_231:
        /*002c*/ 	.byte	0x04, 0x17
        /*002e*/ 	.short	(.L_233 - .L_232)
.L_232:
        /*0030*/ 	.word	0x00000000
        /*0034*/ 	.short	0x0003
        /*0036*/ 	.short	0x0c58
        /*0038*/ 	.byte	0x00, 0xf0, 0x05, 0x00


	//----- nvinfo : EIATTR_KPARAM_INFO
	.align		4
.L_233:
        /*003c*/ 	.byte	0x04, 0x17
        /*003e*/ 	.short	(.L_235 - .L_234)
.L_234:
        /*0040*/ 	.word	0x00000000
        /*0044*/ 	.short	0x0002
        /*0046*/ 	.short	0x0010
        /*0048*/ 	.byte	0x00, 0xf0, 0x21, 0x31


	//----- nvinfo : EIATTR_KPARAM_INFO
	.align		4
.L_235:
        /*004c*/ 	.byte	0x04, 0x17
        /*004e*/ 	.short	(.L_237 - .L_236)
.L_236:
        /*0050*/ 	.word	0x00000000
        /*0054*/ 	.short	0x0001
        /*0056*/ 	.short	0x0008
        /*0058*/ 	.byte	0x00, 0xf0, 0x21, 0x00


	//----- nvinfo : EIATTR_KPARAM_INFO
	.align		4
.L_237:
        /*005c*/ 	.byte	0x04, 0x17
        /*005e*/ 	.short	(.L_239 - .L_238)
.L_238:
        /*0060*/ 	.word	0x00000000
        /*0064*/ 	.short	0x0000
        /*0066*/ 	.short	0x0000
        /*0068*/ 	.byte	0x00, 0xf0, 0x21, 0x00


	//----- nvinfo : EIATTR_MAXREG_COUNT
	.align		4
.L_239:
        /*006c*/ 	.byte	0x03, 0x1b
        /*006e*/ 	.short	0x00ff


	//----- nvinfo : EIATTR_MERCURY_ISA_VERSION
	.align		4
        /*0070*/ 	.byte	0x03, 0x5f
        /*0072*/ 	.short	0x0000


	//----- nvinfo : EIATTR_EXIT_INSTR_OFFSETS
	.align		4
        /*0074*/ 	.byte	0x04, 0x1c
        /*0076*/ 	.short	(.L_241 - .L_240)


	//   ....[0]....
.L_240:
        /*0078*/ 	.word	0x00000720


	//   ....[1]....
        /*007c*/ 	.word	0x00000770


	//----- nvinfo : EIATTR_CRS_STACK_SIZE
	.align		4
.L_241:
        /*0080*/ 	.byte	0x04, 0x1e
        /*0082*/ 	.short	(.L_243 - .L_242)
.L_242:
        /*0084*/ 	.word	0x00000000
.L_243:


//--------------------- .nv.callgraph             --------------------------
	.section	.nv.callgraph,"",@"SHT_CUDA_CALLGRAPH"
	.align	4
	.sectionentsize	8
	.align		4
        /*0000*/ 	.word	0x00000000
	.align		4
        /*0004*/ 	.word	0xffffffff
	.align		4
        /*0008*/ 	.word	0x00000000
	.align		4
        /*000c*/ 	.word	0xfffffffe
	.align		4
        /*0010*/ 	.word	0x00000000
	.align		4
        /*0014*/ 	.word	0xfffffffd
	.align		4
        /*0018*/ 	.word	0x00000000
	.align		4
        /*001c*/ 	.word	0xfffffffc


//--------------------- .nv.rel.action            --------------------------
	.section	.nv.rel.action,"",@"SHT_CUDA_RELOCINFO"
	.align	8
	.sectionentsize	8
        /*0000*/ 	.byte	0x73, 0x00, 0x00, 0x00, 0x00, 0x00, 0x00, 0x00, 0x00, 0x00, 0x00, 0x11, 0x25, 0x00, 0x05, 0x36


//--------------------- .nv.constant4             --------------------------
	.section	.nv.constant4,"a",@progbits
	.align	8
	.align		8
.nv.constant4:
        /*0000*/ 	.dword	_ZN59_INTERNAL_c2a56a9e_28_multi_tensor_scale_kernel_cu_5a3e5c444cuda3std3__45__cpo5beginE
	.align		8
        /*0008*/ 	.dword	_ZN59_INTERNAL_c2a56a9e_28_multi_tensor_scale_kernel_cu_5a3e5c444cuda3std3__45__cpo3endE
	.align		8
        /*0010*/ 	.dword	_ZN59_INTERNAL_c2a56a9e_28_multi_tensor_scale_kernel_cu_5a3e5c444cuda3std3__45__cpo6cbeginE
	.align		8
        /*0018*/ 	.dword	_ZN59_INTERNAL_c2a56a9e_28_multi_tensor_scale_kernel_cu_5a3e5c444cuda3std3__45__cpo4cendE
	.align		8
        /*0020*/ 	.dword	_ZN59_INTERNAL_c2a56a9e_28_multi_tensor_scale_kernel_cu_5a3e5c444cuda3std3__45__cpo6rbeginE
	.align		8
        /*0028*/ 	.dword	_ZN59_INTERNAL_c2a56a9e_28_multi_tensor_scale_kernel_cu_5a3e5c444cuda3std3__45__cpo4rendE
	.align		8
        /*0030*/ 	.dword	_ZN59_INTERNAL_c2a56a9e_28_multi_tensor_scale_kernel_cu_5a3e5c444cuda3std3__45__cpo7crbeginE
	.align		8
        /*0038*/ 	.dword	_ZN59_INTERNAL_c2a56a9e_28_multi_tensor_scale_kernel_cu_5a3e5c444cuda3std3__45__cpo5crendE
	.align		8
        /*0040*/ 	.dword	_ZN59_INTERNAL_c2a56a9e_28_multi_tensor_scale_kernel_cu_5a3e5c444cuda3std3__461_GLOBAL__N__c2a56a9e_28_multi_tensor_scale_kernel_cu_5a3e5c446ignoreE
	.align		8
        /*0048*/ 	.dword	_ZN59_INTERNAL_c2a56a9e_28_multi_tensor_scale_kernel_cu_5a3e5c444cuda3std3__419piecewise_constructE
	.align		8
        /*0050*/ 	.dword	_ZN59_INTERNAL_c2a56a9e_28_multi_tensor_scale_kernel_cu_5a3e5c444cuda3std3__48in_placeE
	.align		8
        /*0058*/ 	.dword	_ZN59_INTERNAL_c2a56a9e_28_multi_tensor_scale_kernel_cu_5a3e5c444cuda3std3__420unreachable_sentinelE
	.align		8
        /*0060*/ 	.dword	_ZN59_INTERNAL_c2a56a9e_28_multi_tensor_scale_kernel_cu_5a3e5c444cuda3std6ranges3__45__cpo4swapE
	.align		8
        /*0068*/ 	.dword	_ZN59_INTERNAL_c2a56a9e_28_multi_tensor_scale_kernel_cu_5a3e5c444cuda3std6ranges3__45__cpo9iter_moveE
	.align		8
        /*0070*/ 	.dword	_ZN59_INTERNAL_c2a56a9e_28_multi_tensor_scale_kernel_cu_5a3e5c444cuda3std6ranges3__45__cpo5beginE
	.align		8
        /*0078*/ 	.dword	_ZN59_INTERNAL_c2a56a9e_28_multi_tensor_scale_kernel_cu_5a3e5c444cuda3std6ranges3__45__cpo3endE
	.align		8
        /*0080*/ 	.dword	_ZN59_INTERNAL_c2a56a9e_28_multi_tensor_scale_kernel_cu_5a3e5c444cuda3std6ranges3__45__cpo6cbeginE
	.align		8
        /*0088*/ 	.dword	_ZN59_INTERNAL_c2a56a9e_28_multi_tensor_scale_kernel_cu_5a3e5c444cuda3std6ranges3__45__cpo4cendE
	.align		8
        /*0090*/ 	.dword	_ZN59_INTERNAL_c2a56a9e_28_multi_tensor_scale_kernel_cu_5a3e5c444cuda3std6ranges3__45__cpo7advanceE
	.align		8
        /*0098*/ 	.dword	_ZN59_INTERNAL_c2a56a9e_28_multi_tensor_scale_kernel_cu_5a3e5c444cuda3std6ranges3__45__cpo9iter_swapE
	.align		8
        /*00a0*/ 	.dword	_ZN59_INTERNAL_c2a56a9e_28_multi_tensor_scale_kernel_cu_5a3e5c444cuda3std6ranges3__45__cpo4nextE
	.align		8
        /*00a8*/ 	.dword	_ZN59_INTERNAL_c2a56a9e_28_multi_tensor_scale_kernel_cu_5a3e5c444cuda3std6ranges3__45__cpo4prevE
	.align		8
        /*00b0*/ 	.dword	_ZN59_INTERNAL_c2a56a9e_28_multi_tensor_scale_kernel_cu_5a3e5c444cuda3std6ranges3__45__cpo4dataE
	.align		8
        /*00b8*/ 	.dword	_ZN59_INTERNAL_c2a56a9e_28_multi_tensor_scale_kernel_cu_5a3e5c444cuda3std6ranges3__45__cpo5cdataE
	.align		8
        /*00c0*/ 	.dword	_ZN59_INTERNAL_c2a56a9e_28_multi_tensor_scale_kernel_cu_5a3e5c444cuda3std6ranges3__45__cpo4sizeE
	.align		8
        /*00c8*/ 	.dword	_ZN59_INTERNAL_c2a56a9e_28_multi_tensor_scale_kernel_cu_5a3e5c444cuda3std6ranges3__45__cpo5ssizeE
	.align		8
        /*00d0*/ 	.dword	_ZN59_INTERNAL_c2a56a9e_28_multi_tensor_scale_kernel_cu_5a3e5c444cuda3std6ranges3__45__cpo8distanceE
	.align		8
        /*00d8*/ 	.dword	_ZN59_INTERNAL_c2a56a9e_28_multi_tensor_scale_kernel_cu_5a3e5c446thrust23THRUST_300001_SM_800_NS6system6detail10sequential3seqE


//--------------------- .nv.constant2._Z25multi_tensor_apply_kernelI18TensorListMetadataILi2EE12ScaleFunctorIN3c108BFloat16ES4_EJfEEvlPViT_T0_DpT1_ --------------------------
	.section	.nv.constant2._Z25multi_tensor_apply_kernelI18TensorListMetadataILi2EE12ScaleFunctorIN3c108BFloat16ES4_EJfEEvlPViT_T0_DpT1_,"a",@progbits
	.sectionflags	@""
	.align	4
.nv.constant2._Z25multi_tensor_apply_kernelI18TensorListMetadataILi2EE12ScaleFunctorIN3c108BFloat16ES4_EJfEEvlPViT_T0_DpT1_:
        /*0000*/ 	.byte	0x10, 0x00, 0x00, 0x00, 0x00, 0x00, 0x00, 0x00


//--------------------- .nv.constant0._Z25multi_tensor_apply_kernelI18TensorListMetadataILi2EE12ScaleFunctorIN3c108BFloat16ES4_EJfEEvlPViT_T0_DpT1_ --------------------------
	.section	.nv.constant0._Z25multi_tensor_apply_kernelI18TensorListMetadataILi2EE12ScaleFunctorIN3c108BFloat16ES4_EJfEEvlPViT_T0_DpT1_,"a",@progbits
	.sectionflags	@""
	.align	4
.nv.constant0._Z25multi_tensor_apply_kernelI18TensorListMetadataILi2EE12ScaleFunctorIN3c108BFloat16ES4_EJfEEvlPViT_T0_DpT1_:
	.zero		3520


//--------------------- .nv.constant2._Z25multi_tensor_apply_kernelI18TensorListMetadataILi2EE12ScaleFunctorIN3c108BFloat16ENS3_4HalfEEJfEEvlPViT_T0_DpT1_ --------------------------
	.section	.nv.constant2._Z25multi_tensor_apply_kernelI18TensorListMetadataILi2EE12ScaleFunctorIN3c108BFloat16ENS3_4HalfEEJfEEvlPViT_T0_DpT1_,"a",@progbits
	.sectionflags	@""
	.align	4
.nv.constant2._Z25multi_tensor_apply_kernelI18TensorListMetadataILi2EE12ScaleFunctorIN3c108BFloat16ENS3_4HalfEEJfEEvlPViT_T0_DpT1_:
        /*0000*/ 	.byte	0x10, 0x00, 0x00, 0x00, 0x00, 0x00, 0x00, 0x00


//--------------------- .nv.constant0._Z25multi_tensor_apply_kernelI18TensorListMetadataILi2EE12ScaleFunctorIN3c108BFloat16ENS3_4HalfEEJfEEvlPViT_T0_DpT1_ --------------------------
	.section	.nv.constant0._Z25multi_tensor_apply_kernelI18TensorListMetadataILi2EE12ScaleFunctorIN3c108BFloat16ENS3_4HalfEEJfEEvlPViT_T0_DpT1_,"a",@progbits
	.sectionflags	@""
	.align	4
.nv.constant0._Z25multi_tensor_apply_kernelI18TensorListMetadataILi2EE12ScaleFunctorIN3c108BFloat16ENS3_4HalfEEJfEEvlPViT_T0_DpT1_:
	.zero		3520


//--------------------- .nv.constant2._Z25multi_tensor_apply_kernelI18TensorListMetadataILi2EE12ScaleFunctorIN3c108BFloat16EfEJfEEvlPViT_T0_DpT1_ --------------------------
	.section	.nv.constant2._Z25multi_tensor_apply_kernelI18TensorListMetadataILi2EE12ScaleFunctorIN3c108BFloat16EfEJfEEvlPViT_T0_DpT1_,"a",@progbits
	.sectionflags	@""
	.align	4
.nv.constant2._Z25multi_tensor_apply_kernelI18TensorListMetadataILi2EE12ScaleFunctorIN3c108BFloat16EfEJfEEvlPViT_T0_DpT1_:
        /*0000*/ 	.byte	0x10, 0x00, 0x00, 0x00, 0x00, 0x00, 0x00, 0x00


//--------------------- .nv.constant0._Z25multi_tensor_apply_kernelI18TensorListMetadataILi2EE12ScaleFunctorIN3c108BFloat16EfEJfEEvlPViT_T0_DpT1_ --------------------------
	.section	.nv.constant0._Z25multi_tensor_apply_kernelI18TensorListMetadataILi2EE12ScaleFunctorIN3c108BFloat16EfEJfEEvlPViT_T0_DpT1_,"a",@progbits
	.sectionflags	@""
	.align	4
.nv.constant0._Z25multi_tensor_apply_kernelI18TensorListMetadataILi2EE12ScaleFunctorIN3c108BFloat16EfEJfEEvlPViT_T0_DpT1_:
	.zero		3520


//--------------------- .nv.constant2._Z25multi_tensor_apply_kernelI18TensorListMetadataILi2EE12ScaleFunctorIN3c104HalfENS3_8BFloat16EEJfEEvlPViT_T0_DpT1_ --------------------------
	.section	.nv.constant2._Z25multi_tensor_apply_kernelI18TensorListMetadataILi2EE12ScaleFunctorIN3c104HalfENS3_8BFloat16EEJfEEvlPViT_T0_DpT1_,"a",@progbits
	.sectionflags	@""
	.align	4
.nv.constant2._Z25multi_tensor_apply_kernelI18TensorListMetadataILi2EE12ScaleFunctorIN3c104HalfENS3_8BFloat16EEJfEEvlPViT_T0_DpT1_:
        /*0000*/ 	.byte	0x10, 0x00, 0x00, 0x00, 0x00, 0x00, 0x00, 0x00


//--------------------- .nv.constant0._Z25multi_tensor_apply_kernelI18TensorListMetadataILi2EE12ScaleFunctorIN3c104HalfENS3_8BFloat16EEJfEEvlPViT_T0_DpT1_ --------------------------
	.section	.nv.constant0._Z25multi_tensor_apply_kernelI18TensorListMetadataILi2EE12ScaleFunctorIN3c104HalfENS3_8BFloat16EEJfEEvlPViT_T0_DpT1_,"a",@progbits
	.sectionflags	@""
	.align	4
.nv.constant0._Z25multi_tensor_apply_kernelI18TensorListMetadataILi2EE12ScaleFunctorIN3c104HalfENS3_8BFloat16EEJfEEvlPViT_T0_DpT1_:
	.zero		3520


//--------------------- .nv.constant2._Z25multi_tensor_apply_kernelI18TensorListMetadataILi2EE12ScaleFunctorIN3c104HalfES4_EJfEEvlPViT_T0_DpT1_ --------------------------
	.section	.nv.constant2._Z25multi_tensor_apply_kernelI18TensorListMetadataILi2EE12ScaleFunctorIN3c104HalfES4_EJfEEvlPViT_T0_DpT1_,"a",@progbits
	.sectionflags	@""
	.align	4
.nv.constant2._Z25multi_tensor_apply_kernelI18TensorListMetadataILi2EE12ScaleFunctorIN3c104HalfES4_EJfEEvlPViT_T0_DpT1_:
        /*0000*/ 	.byte	0x10, 0x00, 0x00, 0x00, 0x00, 0x00, 0x00, 0x00


//--------------------- .nv.constant0._Z25multi_tensor_apply_kernelI18TensorListMetadataILi2EE12ScaleFunctorIN3c104HalfES4_EJfEEvlPViT_T0_DpT1_ --------------------------
	.section	.nv.constant0._Z25multi_tensor_apply_kernelI18TensorListMetadataILi2EE12ScaleFunctorIN3c104HalfES4_EJfEEvlPViT_T0_DpT1_,"a",@progbits
	.sectionflags	@""
	.align	4
.nv.constant0._Z25multi_tensor_apply_kernelI18TensorListMetadataILi2EE12ScaleFunctorIN3c104HalfES4_EJfEEvlPViT_T0_DpT1_:
	.zero		3520


//--------------------- .nv.constant2._Z25multi_tensor_apply_kernelI18TensorListMetadataILi2EE12ScaleFunctorIN3c104HalfEfEJfEEvlPViT_T0_DpT1_ --------------------------
	.section	.nv.constant2._Z25multi_tensor_apply_kernelI18TensorListMetadataILi2EE12ScaleFunctorIN3c104HalfEfEJfEEvlPViT_T0_DpT1_,"a",@progbits
	.sectionflags	@""
	.align	4
.nv.constant2._Z25multi_tensor_apply_kernelI18TensorListMetadataILi2EE12ScaleFunctorIN3c104HalfEfEJfEEvlPViT_T0_DpT1_:
        /*0000*/ 	.byte	0x10, 0x00, 0x00, 0x00, 0x00, 0x00, 0x00, 0x00


//--------------------- .nv.constant0._Z25multi_tensor_apply_kernelI18TensorListMetadataILi2EE12ScaleFunctorIN3c104HalfEfEJfEEvlPViT_T0_DpT1_ --------------------------
	.section	.nv.constant0._Z25multi_tensor_apply_kernelI18TensorListMetadataILi2EE12ScaleFunctorIN3c104HalfEfEJfEEvlPViT_T0_DpT1_,"a",@progbits
	.sectionflags	@""
	.align	4
.nv.constant0._Z25multi_tensor_apply_kernelI18TensorListMetadataILi2EE12ScaleFunctorIN3c104HalfEfEJfEEvlPViT_T0_DpT1_:
	.zero		3520


//--------------------- .nv.constant2._Z25multi_tensor_apply_kernelI18TensorListMetadataILi2EE12ScaleFunctorIfN3c108BFloat16EEJfEEvlPViT_T0_DpT1_ --------------------------
	.section	.nv.constant2._Z25multi_tensor_apply_kernelI18TensorListMetadataILi2EE12ScaleFunctorIfN3c108BFloat16EEJfEEvlPViT_T0_DpT1_,"a",@progbits
	.sectionflags	@""
	.align	4
.nv.constant2._Z25multi_tensor_apply_kernelI18TensorListMetadataILi2EE12ScaleFunctorIfN3c108BFloat16EEJfEEvlPViT_T0_DpT1_:
        /*0000*/ 	.byte	0x10, 0x00, 0x00, 0x00, 0x00, 0x00, 0x00, 0x00


//--------------------- .nv.constant0._Z25multi_tensor_apply_kernelI18TensorListMetadataILi2EE12ScaleFunctorIfN3c108BFloat16EEJfEEvlPViT_T0_DpT1_ --------------------------
	.section	.nv.constant0._Z25multi_tensor_apply_kernelI18TensorListMetadataILi2EE12ScaleFunctorIfN3c108BFloat16EEJfEEvlPViT_T0_DpT1_,"a",@progbits
	.sectionflags	@""
	.align	4
.nv.constant0._Z25multi_tensor_apply_kernelI18TensorListMetadataILi2EE12ScaleFunctorIfN3c108BFloat16EEJfEEvlPViT_T0_DpT1_:
	.zero		3520


//--------------------- .nv.constant2._Z25multi_tensor_apply_kernelI18TensorListMetadataILi2EE12ScaleFunctorIfN3c104HalfEEJfEEvlPViT_T0_DpT1_ --------------------------
	.section	.nv.constant2._Z25multi_tensor_apply_kernelI18TensorListMetadataILi2EE12ScaleFunctorIfN3c104HalfEEJfEEvlPViT_T0_DpT1_,"a",@progbits
	.sectionflags	@""
	.align	4
.nv.constant2._Z25multi_tensor_apply_kernelI18TensorListMetadataILi2EE12ScaleFunctorIfN3c104HalfEEJfEEvlPViT_T0_DpT1_:
        /*0000*/ 	.byte	0x10, 0x00, 0x00, 0x00, 0x00, 0x00, 0x00, 0x00


//--------------------- .nv.constant0._Z25multi_tensor_apply_kernelI18TensorListMetadataILi2EE12ScaleFunctorIfN3c104HalfEEJfEEvlPViT_T0_DpT1_ --------------------------
	.section	.nv.constant0._Z25multi_tensor_apply_kernelI18TensorListMetadataILi2EE12ScaleFunctorIfN3c104HalfEEJfEEvlPViT_T0_DpT1_,"a",@progbits
	.sectionflags	@""
	.align	4
.nv.constant0._Z25multi_tensor_apply_kernelI18TensorListMetadataILi2EE12ScaleFunctorIfN3c104HalfEEJfEEvlPViT_T0_DpT1_:
	.zero		3520


//--------------------- .nv.constant2._Z25multi_tensor_apply_kernelI18TensorListMetadataILi2EE12ScaleFunctorIffEJfEEvlPViT_T0_DpT1_ --------------------------
	.section	.nv.constant2._Z25multi_tensor_apply_kernelI18TensorListMetadataILi2EE12ScaleFunctorIffEJfEEvlPViT_T0_DpT1_,"a",@progbits
	.sectionflags	@""
	.align	4
.nv.constant2._Z25multi_tensor_apply_kernelI18TensorListMetadataILi2EE12ScaleFunctorIffEJfEEvlPViT_T0_DpT1_:
        /*0000*/ 	.byte	0x10, 0x00, 0x00, 0x00, 0x00, 0x00, 0x00, 0x00


//--------------------- .nv.constant0._Z25multi_tensor_apply_kernelI18TensorListMetadataILi2EE12ScaleFunctorIffEJfEEvlPViT_T0_DpT1_ --------------------------
	.section	.nv.constant0._Z25multi_tensor_apply_kernelI18TensorListMetadataILi2EE12ScaleFunctorIffEJfEEvlPViT_T0_DpT1_,"a",@progbits
	.sectionflags	@""
	.align	4
.nv.constant0._Z25multi_tensor_apply_kernelI18TensorListMetadataILi2EE12ScaleFunctorIffEJfEEvlPViT_T0_DpT1_:
	.zero		3520


//--------------------- .text._Z25multi_tensor_apply_kernelI18TensorListMetadataILi2EE12ScaleFunctorIN3c108BFloat16ES4_EJfEEvlPViT_T0_DpT1_ --------------------------
	.section	.text._Z25multi_tensor_apply_kernelI18TensorListMetadataILi2EE12ScaleFunctorIN3c108BFloat16ES4_EJfEEvlPViT_T0_DpT1_,"ax",@progbits
	.sectioninfo	@"SHI_REGISTERS=28"
	.align	128
        .global         _Z25multi_tensor_apply_kernelI18TensorListMetadataILi2EE12ScaleFunctorIN3c108BFloat16ES4_EJfEEvlPViT_T0_DpT1_
        .type           _Z25multi_tensor_apply_kernelI18TensorListMetadataILi2EE12ScaleFunctorIN3c108BFloat16ES4_EJfEEvlPViT_T0_DpT1_,@function
        .size           _Z25multi_tensor_apply_kernelI18TensorListMetadataILi2EE12ScaleFunctorIN3c108BFloat16ES4_EJfEEvlPViT_T0_DpT1_,(.L_x_63 - _Z25multi_tensor_apply_kernelI18TensorListMetadataILi2EE12ScaleFunctorIN3c108BFloat16ES4_EJfEEvlPViT_T0_DpT1_)
        .other          _Z25multi_tensor_apply_kernelI18TensorListMetadataILi2EE12ScaleFunctorIN3c108BFloat16ES4_EJfEEvlPViT_T0_DpT1_,@"STO_CUDA_ENTRY STV_DEFAULT"
_Z25multi_tensor_apply_kernelI18TensorListMetadataILi2EE12ScaleFunctorIN3c108BFloat16ES4_EJfEEvlPViT_T0_DpT1_:
.text._Z25multi_tensor_apply_kernelI18TensorListMetadataILi2EE12ScaleFunctorIN3c108BFloat16ES4_EJfEEvlPViT_T0_DpT1_:
[----:B------:R-:W-:Y:S02]  /*0000*/  IMAD.MOV.U32 R1, RZ, RZ, c[0x0][0x28] ;  /* 0x00000a00ff017624 */ /* 0x000fe400078e00ff */
[----:B------:R-:W0:Y:S01]  /*0010*/  S2R R3, SR_CTAID.X ;  /* 0x0000000000037919 */ /* 0x000e220000002500 */
[----:B------:R-:W-:Y:S01]  /*0020*/  IMAD.MOV.U32 R0, RZ, RZ, 0x4 ;  /* 0x00000004ff007424 */ /* 0x000fe200078e00ff */
[----:B------:R-:W-:Y:S01]  /*0030*/  ULDC.64 UR4, c[0x0][0x118] ;  /* 0x0000460000047ab9 */ /* 0x000fe20000000a00 */
[----:B------:R-:W-:Y:S01]  /*0040*/  IMAD.MOV.U32 R5, RZ, RZ, 0x8 ;  /* 0x00000008ff057424 */ /* 0x000fe200078e00ff */
[----:B0-----:R-:W0:Y:S01]  /*0050*/  LDC.U8 R2, c[0x0][R3+0x770] ;  /* 0x0001dc0003027b82 */ /* 0x001e220000000000 */
[----:B------:R-:W-:-:S07]  /*0060*/  IMAD R0, R3, R0, c[0x2][0x0] ;  /* 0x0080000003007624 */ /* 0x000fce00078e0200 */
[----:B------:R-:W1:Y:S01]  /*0070*/  LDC R0, c[0x0][R0+0x8a0] ;  /* 0x0002280000007b82 */ /* 0x000e620000000800 */
[----:B0-----:R-:W-:-:S07]  /*0080*/  IMAD R8, R2, R5, c[0x2][0x0] ;  /* 0x0080000002087624 */ /* 0x001fce00078e0205 */
[----:B------:R-:W0:Y:S01]  /*0090*/  LDC R9, c[0x0][R8+0x560] ;  /* 0x0001580008097b82 */ /* 0x000e220000000800 */
[----:B-1----:R-:W-:-:S07]  /*00a0*/  IMAD R13, R0, c[0x0][0x160], RZ ;  /* 0x00005800000d7a24 */ /* 0x002fce00078e02ff */
[----:B------:R-:W1:Y:S08]  /*00b0*/  LDC.64 R6, c[0x0][R8+0x160] ;  /* 0x0000580008067b82 */ /* 0x000e700000000a00 */
[----:B------:R-:W2:Y:S01]  /*00c0*/  LDC.64 R10, c[0x0][R8+0x360] ;  /* 0x0000d800080a7b82 */ /* 0x000ea20000000a00 */
[----:B0-----:R-:W-:-:S05]  /*00d0*/  IMAD.IADD R9, R9, 0x1, -R13 ;  /* 0x0000000109097824 */ /* 0x001fca00078e0a0d */
[----:B------:R-:W-:-:S04]  /*00e0*/  LOP3.LUT R2, R9, c[0x0][0x160], RZ, 0xfc, !PT ;  /* 0x0000580009027a12 */ /* 0x000fc800078efcff */
[----:B------:R-:W-:Y:S01]  /*00f0*/  LOP3.LUT P0, RZ, R2, 0x3, RZ, 0xc0, !PT ;  /* 0x0000000302ff7812 */ /* 0x000fe2000780c0ff */
[----:B-1----:R-:W-:-:S04]  /*0100*/  IMAD.WIDE R2, R13, 0x2, R6 ;  /* 0x000000020d027825 */ /* 0x002fc800078e0206 */
[----:B--2---:R-:W-:-:S08]  /*0110*/  IMAD.WIDE R4, R13, 0x2, R10 ;  /* 0x000000020d047825 */ /* 0x004fd000078e020a */
[----:B------:R-:W-:Y:S05]  /*0120*/  @P0 BRA `(.L_x_0) ;  /* 0x0000007000000947 */ /* 0x000fea0003800000 */
[----:B------:R-:W-:-:S04]  /*0130*/  IMAD.SHL.U32 R13, R13, 0x2, RZ ;  /* 0x000000020d0d7824 */ /* 0x000fc800078e00ff */
[--C-:B------:R-:W-:Y:S02]  /*0140*/  IMAD.IADD R6, R6, 0x1, R13.reuse ;  /* 0x0000000106067824 */ /* 0x100fe400078e020d */
[----:B------:R-:W-:-:S03]  /*0150*/  IMAD.IADD R10, R10, 0x1, R13 ;  /* 0x000000010a0a7824 */ /* 0x000fc600078e020d */
[----:B------:R-:W-:Y:S02]  /*0160*/  LOP3.LUT R6, R6, 0x7, RZ, 0xc0, !PT ;  /* 0x0000000706067812 */ /* 0x000fe400078ec0ff */
[----:B------:R-:W-:Y:S02]  /*0170*/  LOP3.LUT P0, RZ, R10, 0x7, RZ, 0xc0, !PT ;  /* 0x000000070aff7812 */ /* 0x000fe4000780c0ff */
[----:B------:R-:W-:-:S13]  /*0180*/  ISETP.NE.AND P1, PT, R6, RZ, PT ;  /* 0x000000ff0600720c */ /* 0x000fda0003f25270 */
[----:B------:R-:W-:Y:S05]  /*0190*/  @!P0 BRA !P1, `(.L_x_1) ;  /* 0x0000041000008947 */ /* 0x000fea0004800000 */
.L_x_0:
[----:B------:R-:W-:Y:S02]  /*01a0*/  IMAD.MOV.U32 R0, RZ, RZ, 0x1 ;  /* 0x00000001ff007424 */ /* 0x000fe400078e00ff */
[----:B------:R-:W-:-:S03]  /*01b0*/  IMAD.MOV.U32 R6, RZ, RZ, 0x1 ;  /* 0x00000001ff067424 */ /* 0x000fc600078e00ff */
[----:B------:R-:W-:-:S04]  /*01c0*/  ISETP.LE.AND P0, PT, R0, c[0x0][0x160], PT ;  /* 0x0000580000007a0c */ /* 0x000fc80003f03270 */
[----:B------:R-:W-:-:S13]  /*01d0*/  ISETP.LT.OR P0, PT, R9, 0x1, !P0 ;  /* 0x000000010900780c */ /* 0x000fda0004701670 */
[----:B------:R-:W-:Y:S05]  /*01e0*/  @P0 BRA `(.L_x_2) ;  /* 0x0000068000000947 */ /* 0x000fea0003800000 */
[----:B------:R-:W0:Y:S01]  /*01f0*/  S2R R11, SR_TID.X ;  /* 0x00000000000b7919 */ /* 0x000e220000002100 */
[----:B------:R-:W-:Y:S02]  /*0200*/  IMAD.MOV.U32 R6, RZ, RZ, 0x1 ;  /* 0x00000001ff067424 */ /* 0x000fe400078e00ff */
[----:B------:R-:W-:-:S04]  /*0210*/  IMAD.MOV.U32 R0, RZ, RZ, RZ ;  /* 0x000000ffff007224 */ /* 0x000fc800078e00ff */
.L_x_3:
[----:B0-----:R-:W-:Y:S01]  /*0220*/  IMAD.IADD R7, R11, 0x1, R0 ;  /* 0x000000010b077824 */ /* 0x001fe200078e0200 */
[----:B------:R-:W-:-:S04]  /*0230*/  PRMT R8, RZ, 0x7610, R8 ;  /* 0x00007610ff087816 */ /* 0x000fc80000000008 */
[C---:B------:R-:W-:Y:S02]  /*0240*/  IADD3 R13, R7.reuse, c[0x0][0x0], RZ ;  /* 0x00000000070d7a10 */ /* 0x040fe40007ffe0ff */
[----:B------:R-:W-:Y:S02]  /*0250*/  ISETP.GE.AND P0, PT, R7, c[0x0][0x160], PT ;  /* 0x0000580007007a0c */ /* 0x000fe40003f06270 */
[C---:B------:R-:W-:Y:S02]  /*0260*/  IADD3 R15, R13.reuse, c[0x0][0x0], RZ ;  /* 0x000000000d0f7a10 */ /* 0x040fe40007ffe0ff */
[----:B------:R-:W-:Y:S02]  /*0270*/  ISETP.GE.AND P1, PT, R13, c[0x0][0x160], PT ;  /* 0x000058000d007a0c */ /* 0x000fe40003f26270 */
[C---:B------:R-:W-:Y:S02]  /*0280*/  IADD3 R17, R15.reuse, c[0x0][0x0], RZ ;  /* 0x000000000f117a10 */ /* 0x040fe40007ffe0ff */
[----:B------:R-:W-:-:S02]  /*0290*/  ISETP.GE.AND P2, PT, R15, c[0x0][0x160], PT ;  /* 0x000058000f007a0c */ /* 0x000fc40003f46270 */
[-C--:B------:R-:W-:Y:S02]  /*02a0*/  ISETP.LT.AND P1, PT, R13, R9.reuse, !P1 ;  /* 0x000000090d00720c */ /* 0x080fe40004f21270 */
[----:B------:R-:W-:Y:S02]  /*02b0*/  ISETP.GE.AND P3, PT, R17, c[0x0][0x160], PT ;  /* 0x0000580011007a0c */ /* 0x000fe40003f66270 */
[-C--:B------:R-:W-:Y:S02]  /*02c0*/  ISETP.LT.AND P0, PT, R7, R9.reuse, !P0 ;  /* 0x000000090700720c */ /* 0x080fe40004701270 */
[-C--:B------:R-:W-:Y:S02]  /*02d0*/  ISETP.LT.AND P2, PT, R15, R9.reuse, !P2 ;  /* 0x000000090f00720c */ /* 0x080fe40005741270 */
[----:B------:R-:W-:Y:S02]  /*02e0*/  ISETP.LT.AND P3, PT, R17, R9, !P3 ;  /* 0x000000091100720c */ /* 0x000fe40005f61270 */
[----:B------:R-:W-:-:S03]  /*02f0*/  PRMT R10, RZ, 0x7610, R10 ;  /* 0x00007610ff0a7816 */ /* 0x000fc6000000000a */
[----:B------:R-:W-:Y:S01]  /*0300*/  @P1 IMAD.WIDE R18, R13, 0x2, R2 ;  /* 0x000000020d121825 */ /* 0x000fe200078e0202 */
[----:B------:R-:W-:Y:S02]  /*0310*/  PRMT R12, RZ, 0x7610, R12 ;  /* 0x00007610ff0c7816 */ /* 0x000fe4000000000c */
[----:B------:R-:W-:Y:S01]  /*0320*/  PRMT R14, RZ, 0x7610, R14 ;  /* 0x00007610ff0e7816 */ /* 0x000fe2000000000e */
[--C-:B------:R-:W-:Y:S01]  /*0330*/  @P0 IMAD.WIDE R24, R7, 0x2, R2.reuse ;  /* 0x0000000207180825 */ /* 0x100fe200078e0202 */
[----:B------:R-:W2:Y:S03]  /*0340*/  @P1 LDG.E.U16 R10, [R18.64] ;  /* 0x00000004120a1981 */ /* 0x000ea6000c1e1500 */
[--C-:B------:R-:W-:Y:S01]  /*0350*/  @P2 IMAD.WIDE R20, R15, 0x2, R2.reuse ;  /* 0x000000020f142825 */ /* 0x100fe200078e0202 */
[----:B------:R-:W3:Y:S03]  /*0360*/  @P0 LDG.E.U16 R8, [R24.64] ;  /* 0x0000000418080981 */ /* 0x000ee6000c1e1500 */
[----:B------:R-:W-:Y:S01]  /*0370*/  @P3 IMAD.WIDE R22, R17, 0x2, R2 ;  /* 0x0000000211163825 */ /* 0x000fe200078e0202 */
[----:B------:R-:W4:Y:S04]  /*0380*/  @P2 LDG.E.U16 R12, [R20.64] ;  /* 0x00000004140c2981 */ /* 0x000f28000c1e1500 */
[----:B------:R-:W5:Y:S01]  /*0390*/  @P3 LDG.E.U16 R14, [R22.64] ;  /* 0x00000004160e3981 */ /* 0x000f62000c1e1500 */
[----:B------:R-:W-:Y:S01]  /*03a0*/  LOP3.LUT P4, RZ, R6, 0xff, RZ, 0xc0, !PT ;  /* 0x000000ff06ff7812 */ /* 0x000fe2000788c0ff */
[----:B------:R-:W-:Y:S01]  /*03b0*/  @P0 IMAD.WIDE R6, R7, 0x2, R4 ;  /* 0x0000000207060825 */ /* 0x000fe200078e0204 */
[----:B--2---:R-:W-:-:S02]  /*03c0*/  PRMT R10, RZ, 0x5410, R10 ;  /* 0x00005410ff0a7816 */ /* 0x004fc4000000000a */
[----:B---3--:R-:W-:-:S03]  /*03d0*/  PRMT R8, RZ, 0x5410, R8 ;  /* 0x00005410ff087816 */ /* 0x008fc60000000008 */
[----:B------:R-:W-:Y:S01]  /*03e0*/  FMUL.FTZ R24, R10, c[0x0][0xdbc] ;  /* 0x00036f000a187a20 */ /* 0x000fe20000410000 */
[----:B----4-:R-:W-:Y:S02]  /*03f0*/  PRMT R18, RZ, 0x5410, R12 ;  /* 0x00005410ff127816 */ /* 0x010fe4000000000c */
[----:B-----5:R-:W-:Y:S01]  /*0400*/  PRMT R19, RZ, 0x5410, R14 ;  /* 0x00005410ff137816 */ /* 0x020fe2000000000e */
[----:B------:R-:W-:Y:S02]  /*0410*/  FMUL.FTZ R16, R8, c[0x0][0xdbc] ;  /* 0x00036f0008107a20 */ /* 0x000fe40000410000 */
[----:B------:R-:W-:Y:S01]  /*0420*/  FMUL.FTZ R12, R18, c[0x0][0xdbc] ;  /* 0x00036f00120c7a20 */ /* 0x000fe20000410000 */
[----:B------:R-:W-:Y:S01]  /*0430*/  F2FP.BF16.PACK_AB R21, RZ, R24 ;  /* 0x00000018ff15723e */ /* 0x000fe200000010ff */
[----:B------:R-:W-:Y:S01]  /*0440*/  FMUL.FTZ R14, R19, c[0x0][0xdbc] ;  /* 0x00036f00130e7a20 */ /* 0x000fe20000410000 */
[----:B------:R-:W-:Y:S02]  /*0450*/  F2FP.BF16.PACK_AB R20, RZ, R16 ;  /* 0x00000010ff14723e */ /* 0x000fe400000010ff */
[----:B------:R-:W-:Y:S01]  /*0460*/  F2FP.BF16.PACK_AB R22, RZ, R12 ;  /* 0x0000000cff16723e */ /* 0x000fe200000010ff */
[----:B------:R-:W-:Y:S01]  /*0470*/  @P1 IMAD.WIDE R12, R13, 0x2, R4 ;  /* 0x000000020d0c1825 */ /* 0x000fe200078e0204 */
[----:B------:R-:W-:-:S02]  /*0480*/  F2FP.BF16.PACK_AB R23, RZ, R14 ;  /* 0x0000000eff17723e */ /* 0x000fc400000010ff */
[----:B------:R-:W-:Y:S01]  /*0490*/  PRMT R24, R21, 0x7610, R24 ;  /* 0x0000761015187816 */ /* 0x000fe20000000018 */
[--C-:B------:R-:W-:Y:S01]  /*04a0*/  @P2 IMAD.WIDE R14, R15, 0x2, R4.reuse ;  /* 0x000000020f0e2825 */ /* 0x100fe200078e0204 */
[----:B------:R0:W-:Y:S03]  /*04b0*/  @P0 STG.E.U16 [R6.64], R20 ;  /* 0x0000001406000986 */ /* 0x0001e6000c101504 */
[----:B------:R-:W-:Y:S01]  /*04c0*/  @P3 IMAD.WIDE R16, R17, 0x2, R4 ;  /* 0x0000000211103825 */ /* 0x000fe200078e0204 */
[----:B------:R1:W-:Y:S03]  /*04d0*/  @P1 STG.E.U16 [R12.64], R24 ;  /* 0x000000180c001986 */ /* 0x0003e6000c101504 */
[----:B------:R-:W-:Y:S01]  /*04e0*/  IMAD.MOV.U32 R21, RZ, RZ, c[0x0][0x0] ;  /* 0x00000000ff157624 */ /* 0x000fe200078e00ff */
[----:B------:R1:W-:Y:S03]  /*04f0*/  @P2 STG.E.U16 [R14.64], R22 ;  /* 0x000000160e002986 */ /* 0x0003e6000c101504 */
[----:B------:R-:W-:Y:S01]  /*0500*/  IMAD R0, R21, 0x4, R0 ;  /* 0x0000000415007824 */ /* 0x000fe200078e0200 */
[----:B------:R1:W-:Y:S01]  /*0510*/  @P3 STG.E.U16 [R16.64], R23 ;  /* 0x0000001710003986 */ /* 0x0003e2000c101504 */
[----:B------:R-:W-:-:S03]  /*0520*/  FSETP.LT.AND P4, PT, |R8|, +INF , P4 ;  /* 0x7f8000000800780b */ /* 0x000fc60002781200 */
[C---:B------:R-:W-:Y:S02]  /*0530*/  ISETP.GE.AND P1, PT, R0.reuse, c[0x0][0x160], PT ;  /* 0x0000580000007a0c */ /* 0x040fe40003f26270 */
[----:B------:R-:W-:Y:S02]  /*0540*/  ISETP.LT.AND P2, PT, R0, R9, PT ;  /* 0x000000090000720c */ /* 0x000fe40003f41270 */
[----:B------:R-:W-:-:S04]  /*0550*/  FSETP.LT.AND P0, PT, |R10|, +INF , P4 ;  /* 0x7f8000000a00780b */ /* 0x000fc80002701200 */
[----:B------:R-:W-:-:S04]  /*0560*/  FSETP.LT.AND P0, PT, |R18|, +INF , P0 ;  /* 0x7f8000001200780b */ /* 0x000fc80000701200 */
[----:B------:R-:W-:-:S04]  /*0570*/  FSETP.LT.AND P0, PT, |R19|, +INF , P0 ;  /* 0x7f8000001300780b */ /* 0x000fc80000701200 */
[----:B0-----:R-:W-:Y:S01]  /*0580*/  SEL R6, RZ, 0x1, !P0 ;  /* 0x00000001ff067807 */ /* 0x001fe20004000000 */
[----:B-1----:R-:W-:Y:S05]  /*0590*/  @!P1 BRA P2, `(.L_x_3) ;  /* 0xfffffc8000009947 */ /* 0x002fea000103ffff */
[----:B------:R-:W-:Y:S05]  /*05a0*/  BRA `(.L_x_2) ;  /* 0x000002c000007947 */ /* 0x000fea0003800000 */
.L_x_1:
[----:B------:R-:W0:Y:S01]  /*05b0*/  S2R R7, SR_TID.X ;  /* 0x0000000000077919 */ /* 0x000e220000002100 */
[----:B------:R-:W-:Y:S01]  /*05c0*/  BSSY B0, `(.L_x_2) ;  /* 0x000002a000007945 */ /* 0x000fe20003800000 */
[----:B------:R-:W-:Y:S02]  /*05d0*/  IMAD.MOV.U32 R6, RZ, RZ, 0x1 ;  /* 0x00000001ff067424 */ /* 0x000fe400078e00ff */
[----:B0-----:R-:W-:-:S05]  /*05e0*/  IMAD.SHL.U32 R0, R7, 0x4, RZ ;  /* 0x0000000407007824 */ /* 0x001fca00078e00ff */
[----:B------:R-:W-:-:S04]  /*05f0*/  ISETP.GE.AND P0, PT, R0, c[0x0][0x160], PT ;  /* 0x0000580000007a0c */ /* 0x000fc80003f06270 */
[----:B------:R-:W-:-:S13]  /*0600*/  ISETP.GE.OR P0, PT, R0, R9, P0 ;  /* 0x000000090000720c */ /* 0x000fda0000706670 */
[----:B------:R-:W-:Y:S05]  /*0610*/  @P0 BRA `(.L_x_4) ;  /* 0x0000024000000947 */ /* 0x000fea0003800000 */
[----:B------:R-:W-:Y:S02]  /*0620*/  IMAD.MOV.U32 R6, RZ, RZ, 0x1 ;  /* 0x00000001ff067424 */ /* 0x000fe400078e00ff */
.L_x_5:
[----:B------:R-:W-:-:S06]  /*0630*/  IMAD.WIDE R10, R7, 0x8, R2 ;  /* 0x00000008070a7825 */ /* 0x000fcc00078e0202 */
[----:B------:R-:W2:Y:S01]  /*0640*/  LDG.E.64 R10, [R10.64] ;  /* 0x000000040a0a7981 */ /* 0x000ea2000c1e1b00 */
[----:B------:R-:W-:Y:S02]  /*0650*/  SHF.R.S32.HI R17, RZ, 0x1f, R7 ;  /* 0x0000001fff117819 */ /* 0x000fe40000011407 */
[----:B------:R-:W-:Y:S02]  /*0660*/  LOP3.LUT P0, RZ, R6, 0xff, RZ, 0xc0, !PT ;  /* 0x000000ff06ff7812 */ /* 0x000fe4000780c0ff */
[--C-:B--2---:R-:W-:Y:S02]  /*0670*/  SHF.R.U64 R14, R10, 0x10, R11.reuse ;  /* 0x000000100a0e7819 */ /* 0x104fe4000000120b */
[----:B------:R-:W-:Y:S02]  /*0680*/  SHF.R.U32.HI R15, RZ, 0x10, R11 ;  /* 0x00000010ff0f7819 */ /* 0x000fe4000001160b */
[----:B------:R-:W-:Y:S02]  /*0690*/  PRMT R14, RZ, 0x5410, R14 ;  /* 0x00005410ff0e7816 */ /* 0x000fe4000000000e */
[----:B------:R-:W-:-:S02]  /*06a0*/  PRMT R15, RZ, 0x5410, R15 ;  /* 0x00005410ff0f7816 */ /* 0x000fc4000000000f */
[----:B------:R-:W-:Y:S01]  /*06b0*/  PRMT R18, RZ, 0x5410, R11 ;  /* 0x00005410ff127816 */ /* 0x000fe2000000000b */
[----:B------:R-:W-:Y:S02]  /*06c0*/  FMUL.FTZ R0, R14, c[0x0][0xdbc] ;  /* 0x00036f000e007a20 */ /* 0x000fe40000410000 */
[----:B------:R-:W-:Y:S02]  /*06d0*/  FMUL.FTZ R16, R15, c[0x0][0xdbc] ;  /* 0x00036f000f107a20 */ /* 0x000fe40000410000 */
[----:B------:R0:W1:Y:S01]  /*06e0*/  F2F.BF16.F32 R13, R0 ;  /* 0x00000000000d7304 */ /* 0x0000620000202000 */
[----:B------:R-:W-:-:S07]  /*06f0*/  FMUL.FTZ R12, R18, c[0x0][0xdbc] ;  /* 0x00036f00120c7a20 */ /* 0x000fce0000410000 */
[----:B------:R-:W2:Y:S01]  /*0700*/  F2F.BF16.F32 R11, R16 ;  /* 0x00000010000b7304 */ /* 0x000ea20000202000 */
[----:B0-----:R-:W-:Y:S02]  /*0710*/  PRMT R0, RZ, 0x5410, R10 ;  /* 0x00005410ff007816 */ /* 0x001fe4000000000a */
[----:B------:R-:W-:Y:S02]  /*0720*/  LEA R10, P1, R7, R4, 0x3 ;  /* 0x00000004070a7211 */ /* 0x000fe400078218ff */
[C---:B------:R-:W-:Y:S01]  /*0730*/  FSETP.LT.AND P0, PT, |R0|.reuse, +INF , P0 ;  /* 0x7f8000000000780b */ /* 0x040fe20000701200 */
[----:B------:R-:W-:Y:S02]  /*0740*/  FMUL.FTZ R8, R0, c[0x0][0xdbc] ;  /* 0x00036f0000087a20 */ /* 0x000fe40000410000 */
[----:B------:R1:W0:Y:S01]  /*0750*/  F2F.BF16.F32 R20, R12 ;  /* 0x0000000c00147304 */ /* 0x0002220000202000 */
[----:B------:R-:W-:-:S04]  /*0760*/  FSETP.LT.AND P0, PT, |R14|, +INF , P0 ;  /* 0x7f8000000e00780b */ /* 0x000fc80000701200 */
[----:B------:R-:W-:-:S03]  /*0770*/  FSETP.LT.AND P0, PT, |R18|, +INF , P0 ;  /* 0x7f8000001200780b */ /* 0x000fc60000701200 */
[----:B------:R-:W3:Y:S01]  /*0780*/  F2F.BF16.F32 R19, R8 ;  /* 0x0000000800137304 */ /* 0x000ee20000202000 */
[----:B-1----:R-:W-:Y:S01]  /*0790*/  IMAD.WIDE.U32 R12, R13, 0x10000, RZ ;  /* 0x000100000d0c7825 */ /* 0x002fe200078e00ff */
[----:B------:R-:W-:-:S03]  /*07a0*/  FSETP.LT.AND P0, PT, |R15|, +INF , P0 ;  /* 0x7f8000000f00780b */ /* 0x000fc60000701200 */
[----:B--2---:R-:W-:Y:S01]  /*07b0*/  IMAD.U32 R11, R11, 0x10000, RZ ;  /* 0x000100000b0b7824 */ /* 0x004fe200078e00ff */
[----:B------:R-:W-:-:S04]  /*07c0*/  SEL R6, RZ, 0x1, !P0 ;  /* 0x00000001ff067807 */ /* 0x000fc80004000000 */
[----:B0-----:R-:W-:Y:S02]  /*07d0*/  LOP3.LUT R13, R13, R11, R20, 0xfe, !PT ;  /* 0x0000000b0d0d7212 */ /* 0x001fe400078efe14 */
[C---:B------:R-:W-:Y:S02]  /*07e0*/  LEA.HI.X R11, R7.reuse, R5, R17, 0x3, P1 ;  /* 0x00000005070b7211 */ /* 0x040fe400008f1c11 */
[----:B------:R-:W-:Y:S02]  /*07f0*/  IADD3 R7, R7, c[0x0][0x0], RZ ;  /* 0x0000000007077a10 */ /* 0x000fe40007ffe0ff */
[----:B---3--:R-:W-:-:S03]  /*0800*/  LOP3.LUT R12, R12, R19, RZ, 0xfc, !PT ;  /* 0x000000130c0c7212 */ /* 0x008fc600078efcff */
[----:B------:R-:W-:Y:S02]  /*0810*/  IMAD.SHL.U32 R0, R7, 0x4, RZ ;  /* 0x0000000407007824 */ /* 0x000fe400078e00ff */
[----:B------:R0:W-:Y:S03]  /*0820*/  STG.E.64 [R10.64], R12 ;  /* 0x0000000c0a007986 */ /* 0x0001e6000c101b04 */
[C---:B------:R-:W-:Y:S02]  /*0830*/  ISETP.GE.AND P1, PT, R0.reuse, c[0x0][0x160], PT ;  /* 0x0000580000007a0c */ /* 0x040fe40003f26270 */
[----:B------:R-:W-:-:S13]  /*0840*/  ISETP.LT.AND P2, PT, R0, R9, PT ;  /* 0x000000090000720c */ /* 0x000fda0003f41270 */
[----:B0-----:R-:W-:Y:S05]  /*0850*/  @!P1 BRA P2, `(.L_x_5) ;  /* 0xfffffdd000009947 */ /* 0x001fea000103ffff */
.L_x_4:
[----:B------:R-:W-:Y:S05]  /*0860*/  BSYNC B0 ;  /* 0x0000000000007941 */ /* 0x000fea0003800000 */
.L_x_2:
[----:B------:R-:W-:-:S04]  /*0870*/  PRMT R0, R6, 0x9910, RZ ;  /* 0x0000991006007816 */ /* 0x000fc800000000ff */
[----:B------:R-:W-:-:S13]  /*0880*/  ISETP.NE.AND P0, PT, R0, RZ, PT ;  /* 0x000000ff0000720c */ /* 0x000fda0003f05270 */
[----:B------:R-:W-:Y:S05]  /*0890*/  @P0 EXIT ;  /* 0x000000000000094d */ /* 0x000fea0003800000 */
[----:B------:R-:W-:Y:S02]  /*08a0*/  IMAD.MOV.U32 R5, RZ, RZ, 0x1 ;  /* 0x00000001ff057424 */ /* 0x000fe400078e00ff */
[----:B------:R-:W-:Y:S02]  /*08b0*/  IMAD.MOV.U32 R2, RZ, RZ, c[0x0][0x168] ;  /* 0x00005a00ff027624 */ /* 0x000fe400078e00ff */
[----:B------:R-:W-:-:S05]  /*08c0*/  IMAD.MOV.U32 R3, RZ, RZ, c[0x0][0x16c] ;  /* 0x00005b00ff037624 */ /* 0x000fca00078e00ff */
[----:B------:R-:W-:Y:S01]  /*08d0*/  STG.E.STRONG.SYS [R2.64], R5 ;  /* 0x0000000502007986 */ /* 0x000fe2000c115904 */
[----:B------:R-:W-:Y:S05]  /*08e0*/  EXIT ;  /* 0x000000000000794d */ /* 0x000fea0003800000 */
.L_x_6:
[----:B------:R-:W-:-:S00]  /*08f0*/  BRA `(.L_x_6) ;  /* 0xfffffff000007947 */ /* 0x000fc0000383ffff */
[----:B------:R-:W-:-:S00]  /*0900*/  NOP ;  /* 0x0000000000007918 */ /* 0x000fc00000000000 */
[----:B------:R-:W-:-:S00]  /*0910*/  NOP ;  /* 0x0000000000007918 */ /* 0x000fc00000000000 */
[----:B------:R-:W-:-:S00]  /*0920*/  NOP ;  /* 0x0000000000007918 */ /* 0x000fc00000000000 */
[----:B------:R-:W-:-:S00]  /*0930*/  NOP ;  /* 0x0000000000007918 */ /* 0x000fc00000000000 */
[----:B------:R-:W-:-:S00]  /*0940*/  NOP ;  /* 0x0000000000007918 */ /* 0x000fc00000000000 */
[----:B------:R-:W-:-:S00]  /*0950*/  NOP ;  /* 0x0000000000007918 */ /* 0x000fc00000000000 */
[----:B------:R-:W-:-:S00]  /*0960*/  NOP ;  /* 0x0000000000007918 */ /* 0x000fc00000000000 */
[----:B------:R-:W-:-:S00]  /*0970*/  NOP ;  /* 0x0000000000007918 */ /* 0x000fc00000000000 */
.L_x_63:


//--------------------- .text._Z25multi_tensor_apply_kernelI18TensorListMetadataILi2EE12ScaleFunctorIN3c108BFloat16ENS3_4HalfEEJfEEvlPViT_T0_DpT1_ --------------------------
	.section	.text._Z25multi_tensor_apply_kernelI18TensorListMetadataILi2EE12ScaleFunctorIN3c108BFloat16ENS3_4HalfEEJfEEvlPViT_T0_DpT1_,"ax",@progbits
	.sectioninfo	@"SHI_REGISTERS=28"
	.align	128
        .global         _Z25multi_tensor_apply_kernelI18TensorListMetadataILi2EE12ScaleFunctorIN3c108BFloat16ENS3_4HalfEEJfEEvlPViT_T0_DpT1_
        .type           _Z25multi_tensor_apply_kernelI18TensorListMetadataILi2EE12ScaleFunctorIN3c108BFloat16ENS3_4HalfEEJfEEvlPViT_T0_DpT1_,@function
        .size           _Z25multi_tensor_apply_kernelI18TensorListMetadataILi2EE12ScaleFunctorIN3c108BFloat16ENS3_4HalfEEJfEEvlPViT_T0_DpT1_,(.L_x_64 - _Z25multi_tensor_apply_kernelI18TensorListMetadataILi2EE12ScaleFunctorIN3c108BFloat16ENS3_4HalfEEJfEEvlPViT_T0_DpT1_)
        .other          _Z25multi_tensor_apply_kernelI18TensorListMetadataILi2EE12ScaleFunctorIN3c108BFloat16ENS3_4HalfEEJfEEvlPViT_T0_DpT1_,@"STO_CUDA_ENTRY STV_DEFAULT"
_Z25multi_tensor_apply_kernelI18TensorListMetadataILi2EE12ScaleFunctorIN3c108BFloat16ENS3_4HalfEEJfEEvlPViT_T0_DpT1_:
.text._Z25multi_tensor_apply_kernelI18TensorListMetadataILi2EE12ScaleFunctorIN3c108BFloat16ENS3_4HalfEEJfEEvlPViT_T0_DpT1_:
        /* <DEDUP_REMOVED lines=26> */
.L_x_7:
        /* <DEDUP_REMOVED lines=8> */
.L_x_10:
        /* <DEDUP_REMOVED lines=33> */
[----:B------:R-:W-:Y:S01]  /*0430*/  F2FP.PACK_AB R21, RZ, R24 ;  /* 0x00000018ff15723e */ /* 0x000fe200000000ff */
[----:B------:R-:W-:Y:S01]  /*0440*/  FMUL.FTZ R14, R19, c[0x0][0xdbc] ;  /* 0x00036f00130e7a20 */ /* 0x000fe20000410000 */
[----:B------:R-:W-:Y:S02]  /*0450*/  F2FP.PACK_AB R20, RZ, R16 ;  /* 0x00000010ff14723e */ /* 0x000fe400000000ff */
[----:B------:R-:W-:Y:S01]  /*0460*/  F2FP.PACK_AB R22, RZ, R12 ;  /* 0x0000000cff16723e */ /* 0x000fe200000000ff */
[----:B------:R-:W-:Y:S01]  /*0470*/  @P1 IMAD.WIDE R12, R13, 0x2, R4 ;  /* 0x000000020d0c1825 */ /* 0x000fe200078e0204 */
[----:B------:R-:W-:-:S02]  /*0480*/  F2FP.PACK_AB R23, RZ, R14 ;  /* 0x0000000eff17723e */ /* 0x000fc400000000ff */
        /* <DEDUP_REMOVED lines=18> */
.L_x_8:
        /* <DEDUP_REMOVED lines=8> */
.L_x_12:
        /* <DEDUP_REMOVED lines=11> */
[----:B------:R0:W1:Y:S01]  /*06e0*/  F2F.F16.F32 R13, R0 ;  /* 0x00000000000d7304 */ /* 0x0000620000200800 */
[----:B------:R-:W-:-:S07]  /*06f0*/  FMUL.FTZ R12, R18, c[0x0][0xdbc] ;  /* 0x00036f00120c7a20 */ /* 0x000fce0000410000 */
[----:B------:R-:W2:Y:S01]  /*0700*/  F2F.F16.F32 R11, R16 ;  /* 0x00000010000b7304 */ /* 0x000ea20000200800 */
[----:B0-----:R-:W-:Y:S02]  /*0710*/  PRMT R0, RZ, 0x5410, R10 ;  /* 0x00005410ff007816 */ /* 0x001fe4000000000a */
[----:B------:R-:W-:Y:S02]  /*0720*/  LEA R10, P1, R7, R4, 0x3 ;  /* 0x00000004070a7211 */ /* 0x000fe400078218ff */
[C---:B------:R-:W-:Y:S01]  /*0730*/  FSETP.LT.AND P0, PT, |R0|.reuse, +INF , P0 ;  /* 0x7f8000000000780b */ /* 0x040fe20000701200 */
[----:B------:R-:W-:Y:S02]  /*0740*/  FMUL.FTZ R8, R0, c[0x0][0xdbc] ;  /* 0x00036f0000087a20 */ /* 0x000fe40000410000 */
[----:B------:R1:W0:Y:S01]  /*0750*/  F2F.F16.F32 R20, R12 ;  /* 0x0000000c00147304 */ /* 0x0002220000200800 */
[----:B------:R-:W-:-:S04]  /*0760*/  FSETP.LT.AND P0, PT, |R14|, +INF , P0 ;  /* 0x7f8000000e00780b */ /* 0x000fc80000701200 */
[----:B------:R-:W-:-:S03]  /*0770*/  FSETP.LT.AND P0, PT, |R18|, +INF , P0 ;  /* 0x7f8000001200780b */ /* 0x000fc60000701200 */
[----:B------:R-:W3:Y:S01]  /*0780*/  F2F.F16.F32 R19, R8 ;  /* 0x0000000800137304 */ /* 0x000ee20000200800 */
        /* <DEDUP_REMOVED lines=13> */
.L_x_11:
[----:B------:R-:W-:Y:S05]  /*0860*/  BSYNC B0 ;  /* 0x0000000000007941 */ /* 0x000fea0003800000 */
.L_x_9:
        /* <DEDUP_REMOVED lines=8> */
.L_x_13:
        /* <DEDUP_REMOVED lines=9> */
.L_x_64:


//--------------------- .text._Z25multi_tensor_apply_kernelI18TensorListMetadataILi2EE12ScaleFunctorIN3c108BFloat16EfEJfEEvlPViT_T0_DpT1_ --------------------------
	.section	.text._Z25multi_tensor_apply_kernelI18TensorListMetadataILi2EE12ScaleFunctorIN3c108BFloat16EfEJfEEvlPViT_T0_DpT1_,"ax",@progbits
	.sectioninfo	@"SHI_REGISTERS=28"
	.align	128
        .global         _Z25multi_tensor_apply_kernelI18TensorListMetadataILi2EE12ScaleFunctorIN3c108BFloat16EfEJfEEvlPViT_T0_DpT1_
        .type           _Z25multi_tensor_apply_kernelI18TensorListMetadataILi2EE12ScaleFunctorIN3c108BFloat16EfEJfEEvlPViT_T0_DpT1_,@function
        .size           _Z25multi_tensor_apply_kernelI18TensorListMetadataILi2EE12ScaleFunctorIN3c108BFloat16EfEJfEEvlPViT_T0_DpT1_,(.L_x_65 - _Z25multi_tensor_apply_kernelI18TensorListMetadataILi2EE12ScaleFunctorIN3c108BFloat16EfEJfEEvlPViT_T0_DpT1_)
        .other          _Z25multi_tensor_apply_kernelI18TensorListMetadataILi2EE12ScaleFunctorIN3c108BFloat16EfEJfEEvlPViT_T0_DpT1_,@"STO_CUDA_ENTRY STV_DEFAULT"
_Z25multi_tensor_apply_kernelI18TensorListMetadataILi2EE12ScaleFunctorIN3c108BFloat16EfEJfEEvlPViT_T0_DpT1_:
.text._Z25multi_tensor_apply_kernelI18TensorListMetadataILi2EE12ScaleFunctorIN3c108BFloat16EfEJfEEvlPViT_T0_DpT1_:
        /* <DEDUP_REMOVED lines=19> */
[C---:B------:R-:W-:Y:S02]  /*0130*/  IMAD.U32 R6, R13.reuse, 0x2, R6 ;  /* 0x000000020d067824 */ /* 0x040fe400078e0006 */
[----:B------:R-:W-:-:S03]  /*0140*/  IMAD.U32 R8, R13, 0x4, R8 ;  /* 0x000000040d087824 */ /* 0x000fc600078e0008 */
[----:B------:R-:W-:Y:S02]  /*0150*/  LOP3.LUT R6, R6, 0x7, RZ, 0xc0, !PT ;  /* 0x0000000706067812 */ /* 0x000fe400078ec0ff */
[----:B------:R-:W-:Y:S02]  /*0160*/  LOP3.LUT P0, RZ, R8, 0xf, RZ, 0xc0, !PT ;  /* 0x0000000f08ff7812 */ /* 0x000fe4000780c0ff */
[----:B------:R-:W-:-:S13]  /*0170*/  ISETP.NE.AND P1, PT, R6, RZ, PT ;  /* 0x000000ff0600720c */ /* 0x000fda0003f25270 */
[----:B------:R-:W-:Y:S05]  /*0180*/  @!P0 BRA !P1, `(.L_x_15) ;  /* 0x000003b000008947 */ /* 0x000fea0004800000 */
.L_x_14:
[----:B------:R-:W-:-:S05]  /*0190*/  IMAD.MOV.U32 R6, RZ, RZ, 0x1 ;  /* 0x00000001ff067424 */ /* 0x000fca00078e00ff */
[----:B------:R-:W-:-:S04]  /*01a0*/  ISETP.LE.AND P0, PT, R6, c[0x0][0x160], PT ;  /* 0x0000580006007a0c */ /* 0x000fc80003f03270 */
[----:B------:R-:W-:-:S13]  /*01b0*/  ISETP.LT.OR P0, PT, R0, 0x1, !P0 ;  /* 0x000000010000780c */ /* 0x000fda0004701670 */
[----:B------:R-:W-:Y:S05]  /*01c0*/  @P0 BRA `(.L_x_16) ;  /* 0x000005c000000947 */ /* 0x000fea0003800000 */
[----:B------:R-:W0:Y:S01]  /*01d0*/  S2R R8, SR_TID.X ;  /* 0x0000000000087919 */ /* 0x000e220000002100 */
[----:B------:R-:W-:Y:S02]  /*01e0*/  IMAD.MOV.U32 R6, RZ, RZ, 0x1 ;  /* 0x00000001ff067424 */ /* 0x000fe400078e00ff */
[----:B------:R-:W-:-:S04]  /*01f0*/  IMAD.MOV.U32 R9, RZ, RZ, RZ ;  /* 0x000000ffff097224 */ /* 0x000fc800078e00ff */
.L_x_17:
        /* <DEDUP_REMOVED lines=8> */
[----:B------:R-:W-:Y:S02]  /*0280*/  ISETP.GE.AND P3, PT, R15, c[0x0][0x160], PT ;  /* 0x000058000f007a0c */ /* 0x000fe40003f66270 */
[-C--:B------:R-:W-:Y:S02]  /*0290*/  ISETP.LT.AND P0, PT, R7, R0.reuse, !P0 ;  /* 0x000000000700720c */ /* 0x080fe40004701270 */
[-C--:B------:R-:W-:Y:S02]  /*02a0*/  ISETP.LT.AND P1, PT, R13, R0.reuse, !P1 ;  /* 0x000000000d00720c */ /* 0x080fe40004f21270 */
[-C--:B------:R-:W-:Y:S02]  /*02b0*/  ISETP.LT.AND P2, PT, R25, R0.reuse, !P2 ;  /* 0x000000001900720c */ /* 0x080fe40005741270 */
[----:B------:R-:W-:Y:S02]  /*02c0*/  ISETP.LT.AND P3, PT, R15, R0, !P3 ;  /* 0x000000000f00720c */ /* 0x000fe40005f61270 */
[----:B------:R-:W-:-:S02]  /*02d0*/  PRMT R24, RZ, 0x7610, R24 ;  /* 0x00007610ff187816 */ /* 0x000fc40000000018 */
[----:B------:R-:W-:-:S03]  /*02e0*/  PRMT R17, RZ, 0x7610, R17 ;  /* 0x00007610ff117816 */ /* 0x000fc60000000011 */
[----:B------:R-:W-:Y:S01]  /*02f0*/  @P0 IMAD.WIDE R10, R7, 0x2, R2 ;  /* 0x00000002070a0825 */ /* 0x000fe200078e0202 */
[----:B------:R-:W-:-:S03]  /*0300*/  PRMT R16, RZ, 0x7610, R16 ;  /* 0x00007610ff107816 */ /* 0x000fc60000000010 */
[--C-:B------:R-:W-:Y:S01]  /*0310*/  @P1 IMAD.WIDE R18, R13, 0x2, R2.reuse ;  /* 0x000000020d121825 */ /* 0x100fe200078e0202 */
[----:B------:R0:W2:Y:S03]  /*0320*/  @P0 LDG.E.U16 R14, [R10.64] ;  /* 0x000000040a0e0981 */ /* 0x0000a6000c1e1500 */
[--C-:B------:R-:W-:Y:S01]  /*0330*/  @P2 IMAD.WIDE R20, R25, 0x2, R2.reuse ;  /* 0x0000000219142825 */ /* 0x100fe200078e0202 */
[----:B------:R2:W3:Y:S03]  /*0340*/  @P1 LDG.E.U16 R24, [R18.64] ;  /* 0x0000000412181981 */ /* 0x0004e6000c1e1500 */
[----:B------:R-:W-:Y:S01]  /*0350*/  @P3 IMAD.WIDE R22, R15, 0x2, R2 ;  /* 0x000000020f163825 */ /* 0x000fe200078e0202 */
[----:B------:R-:W4:Y:S04]  /*0360*/  @P2 LDG.E.U16 R17, [R20.64] ;  /* 0x0000000414112981 */ /* 0x000f28000c1e1500 */
[----:B------:R-:W5:Y:S01]  /*0370*/  @P3 LDG.E.U16 R16, [R22.64] ;  /* 0x0000000416103981 */ /* 0x000f62000c1e1500 */
[----:B0-----:R-:W-:Y:S01]  /*0380*/  @P1 IMAD.WIDE R10, R13, 0x4, R4 ;  /* 0x000000040d0a1825 */ /* 0x001fe200078e0204 */
[----:B------:R-:W-:-:S03]  /*0390*/  LOP3.LUT P4, RZ, R6, 0xff, RZ, 0xc0, !PT ;  /* 0x000000ff06ff7812 */ /* 0x000fc6000788c0ff */
[----:B------:R-:W-:-:S04]  /*03a0*/  @P2 IMAD.WIDE R12, R25, 0x4, R4 ;  /* 0x00000004190c2825 */ /* 0x000fc800078e0204 */
[----:B------:R-:W-:Y:S01]  /*03b0*/  @P0 IMAD.WIDE R6, R7, 0x4, R4 ;  /* 0x0000000407060825 */ /* 0x000fe200078e0204 */
[----:B--2---:R-:W-:Y:S02]  /*03c0*/  PRMT R18, RZ, 0x5410, R14 ;  /* 0x00005410ff127816 */ /* 0x004fe4000000000e */
[----:B---3--:R-:W-:-:S03]  /*03d0*/  PRMT R24, RZ, 0x5410, R24 ;  /* 0x00005410ff187816 */ /* 0x008fc60000000018 */
[----:B------:R-:W-:Y:S01]  /*03e0*/  @P0 FMUL.FTZ R25, R18, c[0x0][0xdbc] ;  /* 0x00036f0012190a20 */ /* 0x000fe20000410000 */
[----:B----4-:R-:W-:Y:S01]  /*03f0*/  PRMT R20, RZ, 0x5410, R17 ;  /* 0x00005410ff147816 */ /* 0x010fe20000000011 */
[----:B------:R-:W-:Y:S01]  /*0400*/  @P1 FMUL.FTZ R19, R24, c[0x0][0xdbc] ;  /* 0x00036f0018131a20 */ /* 0x000fe20000410000 */
[----:B-----5:R-:W-:-:S03]  /*0410*/  PRMT R22, RZ, 0x5410, R16 ;  /* 0x00005410ff167816 */ /* 0x020fc60000000010 */
[----:B------:R-:W-:Y:S02]  /*0420*/  @P2 FMUL.FTZ R17, R20, c[0x0][0xdbc] ;  /* 0x00036f0014112a20 */ /* 0x000fe40000410000 */
[----:B------:R-:W-:Y:S01]  /*0430*/  @P3 IMAD.WIDE R14, R15, 0x4, R4 ;  /* 0x000000040f0e3825 */ /* 0x000fe200078e0204 */
[----:B------:R0:W-:Y:S03]  /*0440*/  @P0 STG.E [R6.64], R25 ;  /* 0x0000001906000986 */ /* 0x0001e6000c101904 */
[----:B------:R-:W-:Y:S02]  /*0450*/  @P3 FMUL.FTZ R21, R22, c[0x0][0xdbc] ;  /* 0x00036f0016153a20 */ /* 0x000fe40000410000 */
[----:B------:R-:W-:Y:S01]  /*0460*/  IMAD.MOV.U32 R16, RZ, RZ, c[0x0][0x0] ;  /* 0x00000000ff107624 */ /* 0x000fe200078e00ff */
[----:B------:R1:W-:Y:S03]  /*0470*/  @P1 STG.E [R10.64], R19 ;  /* 0x000000130a001986 */ /* 0x0003e6000c101904 */
[----:B------:R-:W-:Y:S01]  /*0480*/  IMAD R9, R16, 0x4, R9 ;  /* 0x0000000410097824 */ /* 0x000fe200078e0209 */
[----:B------:R1:W-:Y:S04]  /*0490*/  @P2 STG.E [R12.64], R17 ;  /* 0x000000110c002986 */ /* 0x0003e8000c101904 */
[----:B------:R1:W-:Y:S01]  /*04a0*/  @P3 STG.E [R14.64], R21 ;  /* 0x000000150e003986 */ /* 0x0003e2000c101904 */
[----:B------:R-:W-:-:S02]  /*04b0*/  FSETP.LT.AND P4, PT, |R18|, +INF , P4 ;  /* 0x7f8000001200780b */ /* 0x000fc40002781200 */
        /* <DEDUP_REMOVED lines=8> */
.L_x_15:
        /* <DEDUP_REMOVED lines=8> */
[----:B------:R-:W-:-:S04]  /*05c0*/  IMAD.MOV.U32 R7, RZ, RZ, R8 ;  /* 0x000000ffff077224 */ /* 0x000fc800078e0008 */
.L_x_19:
[----:B------:R-:W-:-:S06]  /*05d0*/  IMAD.WIDE R8, R7, 0x8, R2 ;  /* 0x0000000807087825 */ /* 0x000fcc00078e0202 */
[----:B------:R-:W2:Y:S01]  /*05e0*/  LDG.E.64 R8, [R8.64] ;  /* 0x0000000408087981 */ /* 0x000ea2000c1e1b00 */
[----:B------:R-:W-:Y:S02]  /*05f0*/  LOP3.LUT P0, RZ, R6, 0xff, RZ, 0xc0, !PT ;  /* 0x000000ff06ff7812 */ /* 0x000fe4000780c0ff */
[----:B------:R-:W-:Y:S02]  /*0600*/  SHF.R.S32.HI R6, RZ, 0x1f, R7 ;  /* 0x0000001fff067819 */ /* 0x000fe40000011407 */
[----:B------:R-:W-:-:S04]  /*0610*/  LEA R12, P1, R7, R4, 0x4 ;  /* 0x00000004070c7211 */ /* 0x000fc800078220ff */
[C---:B------:R-:W-:Y:S02]  /*0620*/  LEA.HI.X R13, R7.reuse, R5, R6, 0x4, P1 ;  /* 0x00000005070d7211 */ /* 0x040fe400008f2406 */
[----:B------:R-:W-:Y:S02]  /*0630*/  IADD3 R7, R7, c[0x0][0x0], RZ ;  /* 0x0000000007077a10 */ /* 0x000fe40007ffe0ff */
[--C-:B--2---:R-:W-:Y:S02]  /*0640*/  SHF.R.U64 R10, R8, 0x10, R9.reuse ;  /* 0x00000010080a7819 */ /* 0x104fe40000001209 */
[--C-:B------:R-:W-:Y:S02]  /*0650*/  SHF.R.U32.HI R11, RZ, 0x10, R9.reuse ;  /* 0x00000010ff0b7819 */ /* 0x100fe40000011609 */
[----:B------:R-:W-:Y:S02]  /*0660*/  PRMT R14, RZ, 0x5410, R8 ;  /* 0x00005410ff0e7816 */ /* 0x000fe40000000008 */
[----:B------:R-:W-:-:S02]  /*0670*/  PRMT R15, RZ, 0x5410, R9 ;  /* 0x00005410ff0f7816 */ /* 0x000fc40000000009 */
[----:B------:R-:W-:Y:S01]  /*0680*/  PRMT R6, RZ, 0x5410, R10 ;  /* 0x00005410ff067816 */ /* 0x000fe2000000000a */
[C---:B------:R-:W-:Y:S01]  /*0690*/  FMUL.FTZ R8, R14.reuse, c[0x0][0xdbc] ;  /* 0x00036f000e087a20 */ /* 0x040fe20000410000 */
[----:B------:R-:W-:Y:S01]  /*06a0*/  PRMT R16, RZ, 0x5410, R11 ;  /* 0x00005410ff107816 */ /* 0x000fe2000000000b */
[----:B------:R-:W-:Y:S01]  /*06b0*/  FMUL.FTZ R10, R15, c[0x0][0xdbc] ;  /* 0x00036f000f0a7a20 */ /* 0x000fe20000410000 */
[----:B------:R-:W-:Y:S01]  /*06c0*/  FSETP.LT.AND P0, PT, |R14|, +INF , P0 ;  /* 0x7f8000000e00780b */ /* 0x000fe20000701200 */
[----:B------:R-:W-:Y:S02]  /*06d0*/  FMUL.FTZ R9, R6, c[0x0][0xdbc] ;  /* 0x00036f0006097a20 */ /* 0x000fe40000410000 */
[----:B------:R-:W-:Y:S01]  /*06e0*/  FMUL.FTZ R11, R16, c[0x0][0xdbc] ;  /* 0x00036f00100b7a20 */ /* 0x000fe20000410000 */
[----:B------:R-:W-:-:S04]  /*06f0*/  FSETP.LT.AND P0, PT, |R6|, +INF , P0 ;  /* 0x7f8000000600780b */ /* 0x000fc80000701200 */
[----:B------:R-:W-:Y:S01]  /*0700*/  FSETP.LT.AND P0, PT, |R15|, +INF , P0 ;  /* 0x7f8000000f00780b */ /* 0x000fe20000701200 */
[----:B------:R0:W-:Y:S01]  /*0710*/  STG.E.128 [R12.64], R8 ;  /* 0x000000080c007986 */ /* 0x0001e2000c101d04 */
[----:B------:R-:W-:Y:S02]  /*0720*/  IMAD.SHL.U32 R15, R7, 0x4, RZ ;  /* 0x00000004070f7824 */ /* 0x000fe400078e00ff */
[----:B------:R-:W-:-:S03]  /*0730*/  FSETP.LT.AND P0, PT, |R16|, +INF , P0 ;  /* 0x7f8000001000780b */ /* 0x000fc60000701200 */
[C---:B------:R-:W-:Y:S02]  /*0740*/  ISETP.GE.AND P1, PT, R15.reuse, c[0x0][0x160], PT ;  /* 0x000058000f007a0c */ /* 0x040fe40003f26270 */
[----:B------:R-:W-:Y:S02]  /*0750*/  ISETP.LT.AND P2, PT, R15, R0, PT ;  /* 0x000000000f00720c */ /* 0x000fe40003f41270 */
[----:B------:R-:W-:-:S11]  /*0760*/  SEL R6, RZ, 0x1, !P0 ;  /* 0x00000001ff067807 */ /* 0x000fd60004000000 */
[----:B0-----:R-:W-:Y:S05]  /*0770*/  @!P1 BRA P2, `(.L_x_19) ;  /* 0xfffffe5000009947 */ /* 0x001fea000103ffff */
.L_x_18:
[----:B------:R-:W-:Y:S05]  /*0780*/  BSYNC B0 ;  /* 0x0000000000007941 */ /* 0x000fea0003800000 */
.L_x_16:
        /* <DEDUP_REMOVED lines=8> */
.L_x_20:
        /* <DEDUP_REMOVED lines=15> */
.L_x_65:


//--------------------- .text._Z25multi_tensor_apply_kernelI18TensorListMetadataILi2EE12ScaleFunctorIN3c104HalfENS3_8BFloat16EEJfEEvlPViT_T0_DpT1_ --------------------------
	.section	.text._Z25multi_tensor_apply_kernelI18TensorListMetadataILi2EE12ScaleFunctorIN3c104HalfENS3_8BFloat16EEJfEEvlPViT_T0_DpT1_,"ax",@progbits
	.sectioninfo	@"SHI_REGISTERS=31"
	.align	128
        .global         _Z25multi_tensor_apply_kernelI18TensorListMetadataILi2EE12ScaleFunctorIN3c104HalfENS3_8BFloat16EEJfEEvlPViT_T0_DpT1_
        .type           _Z25multi_tensor_apply_kernelI18TensorListMetadataILi2EE12ScaleFunctorIN3c104HalfENS3_8BFloat16EEJfEEvlPViT_T0_DpT1_,@function
        .size           _Z25multi_tensor_apply_kernelI18TensorListMetadataILi2EE12ScaleFunctorIN3c104HalfENS3_8BFloat16EEJfEEvlPViT_T0_DpT1_,(.L_x_66 - _Z25multi_tensor_apply_kernelI18TensorListMetadataILi2EE12ScaleFunctorIN3c104HalfENS3_8BFloat16EEJfEEvlPViT_T0_DpT1_)
        .other          _Z25multi_tensor_apply_kernelI18TensorListMetadataILi2EE12ScaleFunctorIN3c104HalfENS3_8BFloat16EEJfEEvlPViT_T0_DpT1_,@"STO_CUDA_ENTRY STV_DEFAULT"
_Z25multi_tensor_apply_kernelI18TensorListMetadataILi2EE12ScaleFunctorIN3c104HalfENS3_8BFloat16EEJfEEvlPViT_T0_DpT1_:
.text._Z25multi_tensor_apply_kernelI18TensorListMetadataILi2EE12ScaleFunctorIN3c104HalfENS3_8BFloat16EEJfEEvlPViT_T0_DpT1_:
        /* <DEDUP_REMOVED lines=26> */
.L_x_21:
        /* <DEDUP_REMOVED lines=8> */
.L_x_24:
[----:B0-----:R-:W-:Y:S01]  /*0220*/  IMAD.IADD R9, R6, 0x1, R7 ;  /* 0x0000000106097824 */ /* 0x001fe200078e0207 */
[----:B------:R-:W-:Y:S02]  /*0230*/  PRMT R24, RZ, 0x7610, R24 ;  /* 0x00007610ff187816 */ /* 0x000fe40000000018 */
[----:B------:R-:W-:Y:S02]  /*0240*/  PRMT R25, RZ, 0x7610, R25 ;  /* 0x00007610ff197816 */ /* 0x000fe40000000019 */
[C---:B------:R-:W-:Y:S02]  /*0250*/  IADD3 R13, R9.reuse, c[0x0][0x0], RZ ;  /* 0x00000000090d7a10 */ /* 0x040fe40007ffe0ff */
[----:B------:R-:W-:-:S02]  /*0260*/  ISETP.GE.AND P0, PT, R9, c[0x0][0x160], PT ;  /* 0x0000580009007a0c */ /* 0x000fc40003f06270 */
[C---:B------:R-:W-:Y:S02]  /*0270*/  IADD3 R15, R13.reuse, c[0x0][0x0], RZ ;  /* 0x000000000d0f7a10 */ /* 0x040fe40007ffe0ff */
[----:B------:R-:W-:Y:S02]  /*0280*/  ISETP.GE.AND P1, PT, R13, c[0x0][0x160], PT ;  /* 0x000058000d007a0c */ /* 0x000fe40003f26270 */
[----:B------:R-:W-:Y:S02]  /*0290*/  IADD3 R11, R15, c[0x0][0x0], RZ ;  /* 0x000000000f0b7a10 */ /* 0x000fe40007ffe0ff */
[----:B------:R-:W-:Y:S02]  /*02a0*/  ISETP.LT.AND P0, PT, R9, R0, !P0 ;  /* 0x000000000900720c */ /* 0x000fe40004701270 */
[----:B------:R-:W-:Y:S02]  /*02b0*/  ISETP.GE.AND P2, PT, R15, c[0x0][0x160], PT ;  /* 0x000058000f007a0c */ /* 0x000fe40003f46270 */
[----:B------:R-:W-:-:S02]  /*02c0*/  ISETP.GE.AND P3, PT, R11, c[0x0][0x160], PT ;  /* 0x000058000b007a0c */ /* 0x000fc40003f66270 */
[-C--:B------:R-:W-:Y:S02]  /*02d0*/  ISETP.LT.AND P1, PT, R13, R0.reuse, !P1 ;  /* 0x000000000d00720c */ /* 0x080fe40004f21270 */
[-C--:B------:R-:W-:Y:S02]  /*02e0*/  ISETP.LT.AND P2, PT, R15, R0.reuse, !P2 ;  /* 0x000000000f00720c */ /* 0x080fe40005741270 */
[----:B------:R-:W-:Y:S02]  /*02f0*/  ISETP.LT.AND P3, PT, R11, R0, !P3 ;  /* 0x000000000b00720c */ /* 0x000fe40005f61270 */
[----:B------:R-:W-:Y:S01]  /*0300*/  PRMT R26, RZ, 0x7610, R26 ;  /* 0x00007610ff1a7816 */ /* 0x000fe2000000001a */
[----:B------:R-:W-:Y:S01]  /*0310*/  @P0 IMAD.WIDE R16, R9, 0x2, R2 ;  /* 0x0000000209100825 */ /* 0x000fe200078e0202 */
[----:B------:R-:W-:-:S04]  /*0320*/  PRMT R27, RZ, 0x7610, R27 ;  /* 0x00007610ff1b7816 */ /* 0x000fc8000000001b */
[----:B------:R-:W2:Y:S01]  /*0330*/  @P0 LDG.E.U16 R24, [R16.64] ;  /* 0x0000000410180981 */ /* 0x000ea2000c1e1500 */
[----:B------:R-:W-:-:S04]  /*0340*/  @P1 IMAD.WIDE R18, R13, 0x2, R2 ;  /* 0x000000020d121825 */ /* 0x000fc800078e0202 */
[--C-:B------:R-:W-:Y:S01]  /*0350*/  @P2 IMAD.WIDE R20, R15, 0x2, R2.reuse ;  /* 0x000000020f142825 */ /* 0x100fe200078e0202 */
[----:B------:R-:W3:Y:S03]  /*0360*/  @P1 LDG.E.U16 R25, [R18.64] ;  /* 0x0000000412191981 */ /* 0x000ee6000c1e1500 */
[----:B------:R-:W-:Y:S01]  /*0370*/  @P3 IMAD.WIDE R22, R11, 0x2, R2 ;  /* 0x000000020b163825 */ /* 0x000fe200078e0202 */
[----:B------:R-:W4:Y:S04]  /*0380*/  @P2 LDG.E.U16 R26, [R20.64] ;  /* 0x00000004141a2981 */ /* 0x000f28000c1e1500 */
[----:B------:R-:W5:Y:S01]  /*0390*/  @P3 LDG.E.U16 R27, [R22.64] ;  /* 0x00000004161b3981 */ /* 0x000f62000c1e1500 */
[----:B------:R-:W-:Y:S01]  /*03a0*/  LOP3.LUT P4, RZ, R8, 0xff, RZ, 0xc0, !PT ;  /* 0x000000ff08ff7812 */ /* 0x000fe2000788c0ff */
[----:B------:R-:W-:Y:S01]  /*03b0*/  @P0 IMAD.WIDE R8, R9, 0x2, R4 ;  /* 0x0000000209080825 */ /* 0x000fe200078e0204 */
[----:B--2---:R-:W-:-:S05]  /*03c0*/  HADD2.F32 R24, -RZ, R24.H0_H0 ;  /* 0x20000018ff187230 */ /* 0x004fca0000004100 */
[----:B------:R-:W-:Y:S01]  /*03d0*/  FMUL.FTZ R10, R24, c[0x0][0xdbc] ;  /* 0x00036f00180a7a20 */ /* 0x000fe20000410000 */
[----:B---3--:R-:W-:Y:S02]  /*03e0*/  HADD2.F32 R25, -RZ, R25.H0_H0 ;  /* 0x20000019ff197230 */ /* 0x008fe40000004100 */
[----:B----4-:R-:W-:-:S03]  /*03f0*/  HADD2.F32 R26, -RZ, R26.H0_H0 ;  /* 0x2000001aff1a7230 */ /* 0x010fc60000004100 */
[----:B------:R-:W-:Y:S01]  /*0400*/  FMUL.FTZ R12, R25, c[0x0][0xdbc] ;  /* 0x00036f00190c7a20 */ /* 0x000fe20000410000 */
[----:B-----5:R-:W-:Y:S01]  /*0410*/  HADD2.F32 R27, -RZ, R27.H0_H0 ;  /* 0x2000001bff1b7230 */ /* 0x020fe20000004100 */
[----:B------:R-:W-:Y:S01]  /*0420*/  FMUL.FTZ R14, R26, c[0x0][0xdbc] ;  /* 0x00036f001a0e7a20 */ /* 0x000fe20000410000 */
[----:B------:R-:W-:-:S03]  /*0430*/  F2FP.BF16.PACK_AB R16, RZ, R10 ;  /* 0x0000000aff10723e */ /* 0x000fc600000010ff */
[----:B------:R-:W-:Y:S01]  /*0440*/  FMUL.FTZ R28, R27, c[0x0][0xdbc] ;  /* 0x00036f001b1c7a20 */ /* 0x000fe20000410000 */
[----:B------:R-:W-:Y:S01]  /*0450*/  F2FP.BF16.PACK_AB R17, RZ, R12 ;  /* 0x0000000cff11723e */ /* 0x000fe200000010ff */
[----:B------:R-:W-:Y:S01]  /*0460*/  @P1 IMAD.WIDE R12, R13, 0x2, R4 ;  /* 0x000000020d0c1825 */ /* 0x000fe200078e0204 */
[----:B------:R-:W-:Y:S02]  /*0470*/  PRMT R20, R16, 0x7610, R20 ;  /* 0x0000761010147816 */ /* 0x000fe40000000014 */
[----:B------:R-:W-:Y:S01]  /*0480*/  F2FP.BF16.PACK_AB R18, RZ, R14 ;  /* 0x0000000eff12723e */ /* 0x000fe200000010ff */
[--C-:B------:R-:W-:Y:S01]  /*0490*/  @P2 IMAD.WIDE R14, R15, 0x2, R4.reuse ;  /* 0x000000020f0e2825 */ /* 0x100fe200078e0204 */
[----:B------:R-:W-:Y:S01]  /*04a0*/  F2FP.BF16.PACK_AB R19, RZ, R28 ;  /* 0x0000001cff13723e */ /* 0x000fe200000010ff */
[----:B------:R0:W-:Y:S02]  /*04b0*/  @P0 STG.E.U16 [R8.64], R20 ;  /* 0x0000001408000986 */ /* 0x0001e4000c101504 */
[----:B------:R-:W-:-:S02]  /*04c0*/  @P3 IMAD.WIDE R10, R11, 0x2, R4 ;  /* 0x000000020b0a3825 */ /* 0x000fc400078e0204 */
[----:B------:R1:W-:Y:S02]  /*04d0*/  @P1 STG.E.U16 [R12.64], R17 ;  /* 0x000000110c001986 */ /* 0x0003e4000c101504 */
[----:B------:R-:W-:Y:S02]  /*04e0*/  IMAD.MOV.U32 R16, RZ, RZ, c[0x0][0x0] ;  /* 0x00000000ff107624 */ /* 0x000fe400078e00ff */
[----:B------:R1:W-:Y:S02]  /*04f0*/  @P2 STG.E.U16 [R14.64], R18 ;  /* 0x000000120e002986 */ /* 0x0003e4000c101504 */
[----:B------:R-:W-:Y:S02]  /*0500*/  IMAD R7, R16, 0x4, R7 ;  /* 0x0000000410077824 */ /* 0x000fe400078e0207 */
[----:B------:R1:W-:Y:S01]  /*0510*/  @P3 STG.E.U16 [R10.64], R19 ;  /* 0x000000130a003986 */ /* 0x0003e2000c101504 */
[----:B------:R-:W-:Y:S02]  /*0520*/  FSETP.LT.AND P4, PT, |R24|, +INF , P4 ;  /* 0x7f8000001800780b */ /* 0x000fe40002781200 */
[----:B------:R-:W-:-:S02]  /*0530*/  ISETP.GE.AND P1, PT, R7, c[0x0][0x160], PT ;  /* 0x0000580007007a0c */ /* 0x000fc40003f26270 */
[----:B------:R-:W-:Y:S02]  /*0540*/  ISETP.LT.AND P2, PT, R7, R0, PT ;  /* 0x000000000700720c */ /* 0x000fe40003f41270 */
[----:B------:R-:W-:-:S04]  /*0550*/  FSETP.LT.AND P0, PT, |R25|, +INF , P4 ;  /* 0x7f8000001900780b */ /* 0x000fc80002701200 */
[----:B------:R-:W-:-:S04]  /*0560*/  FSETP.LT.AND P0, PT, |R26|, +INF , P0 ;  /* 0x7f8000001a00780b */ /* 0x000fc80000701200 */
[----:B------:R-:W-:-:S04]  /*0570*/  FSETP.LT.AND P0, PT, |R27|, +INF , P0 ;  /* 0x7f8000001b00780b */ /* 0x000fc80000701200 */
[----:B0-----:R-:W-:Y:S01]  /*0580*/  SEL R8, RZ, 0x1, !P0 ;  /* 0x00000001ff087807 */ /* 0x001fe20004000000 */
[----:B-1----:R-:W-:Y:S05]  /*0590*/  @!P1 BRA P2, `(.L_x_24) ;  /* 0xfffffc8000009947 */ /* 0x002fea000103ffff */
[----:B------:R-:W-:Y:S05]  /*05a0*/  BRA `(.L_x_23) ;  /* 0x000002d000007947 */ /* 0x000fea0003800000 */
.L_x_22:
        /* <DEDUP_REMOVED lines=9> */
.L_x_26:
[----:B------:R-:W-:-:S06]  /*0640*/  IMAD.WIDE R10, R7, 0x8, R2 ;  /* 0x00000008070a7825 */ /* 0x000fcc00078e0202 */
[----:B------:R-:W2:Y:S01]  /*0650*/  LDG.E.64 R10, [R10.64] ;  /* 0x000000040a0a7981 */ /* 0x000ea2000c1e1b00 */
[----:B------:R-:W-:Y:S02]  /*0660*/  SHF.R.S32.HI R20, RZ, 0x1f, R7 ;  /* 0x0000001fff147819 */ /* 0x000fe40000011407 */
[----:B------:R-:W-:Y:S02]  /*0670*/  LOP3.LUT P0, RZ, R8, 0xff, RZ, 0xc0, !PT ;  /* 0x000000ff08ff7812 */ /* 0x000fe4000780c0ff */
[--C-:B--2---:R-:W-:Y:S01]  /*0680*/  SHF.R.U64 R15, R10, 0x10, R11.reuse ;  /* 0x000000100a0f7819 */ /* 0x104fe2000000120b */
[----:B------:R-:W-:Y:S01]  /*0690*/  HADD2.F32 R6, -RZ, R11.H0_H0 ;  /* 0x2000000bff067230 */ /* 0x000fe20000004100 */
[----:B------:R-:W-:Y:S01]  /*06a0*/  SHF.R.U32.HI R18, RZ, 0x10, R11 ;  /* 0x00000010ff127819 */ /* 0x000fe2000001160b */
[----:B------:R-:W-:Y:S01]  /*06b0*/  HADD2.F32 R9, -RZ, R10.H0_H0 ;  /* 0x2000000aff097230 */ /* 0x000fe20000004100 */
[----:B------:R-:W-:Y:S01]  /*06c0*/  LEA R10, P1, R7, R4, 0x3 ;  /* 0x00000004070a7211 */ /* 0x000fe200078218ff */
[----:B------:R-:W-:Y:S01]  /*06d0*/  HADD2.F32 R15, -RZ, R15.H0_H0 ;  /* 0x2000000fff0f7230 */ /* 0x000fe20000004100 */
[----:B------:R-:W-:Y:S01]  /*06e0*/  FMUL.FTZ R17, R6, c[0x0][0xdbc] ;  /* 0x00036f0006117a20 */ /* 0x000fe20000410000 */
[----:B------:R-:W-:Y:S01]  /*06f0*/  HADD2.F32 R18, -RZ, R18.H0_H0 ;  /* 0x20000012ff127230 */ /* 0x000fe20000004100 */
[C---:B------:R-:W-:Y:S01]  /*0700*/  FMUL.FTZ R14, R9.reuse, c[0x0][0xdbc] ;  /* 0x00036f00090e7a20 */ /* 0x040fe20000410000 */
[----:B------:R-:W-:Y:S01]  /*0710*/  FSETP.LT.AND P0, PT, |R9|, +INF , P0 ;  /* 0x7f8000000900780b */ /* 0x000fe20000701200 */
[----:B------:R-:W-:-:S02]  /*0720*/  FMUL.FTZ R16, R15, c[0x0][0xdbc] ;  /* 0x00036f000f107a20 */ /* 0x000fc40000410000 */
[----:B------:R-:W-:Y:S01]  /*0730*/  FMUL.FTZ R19, R18, c[0x0][0xdbc] ;  /* 0x00036f0012137a20 */ /* 0x000fe20000410000 */
[----:B------:R-:W-:Y:S01]  /*0740*/  F2F.BF16.F32 R17, R17 ;  /* 0x0000001100117304 */ /* 0x000fe20000202000 */
[----:B------:R-:W-:-:S04]  /*0750*/  FSETP.LT.AND P0, PT, |R15|, +INF , P0 ;  /* 0x7f8000000f00780b */ /* 0x000fc80000701200 */
[----:B------:R-:W-:-:S03]  /*0760*/  FSETP.LT.AND P0, PT, |R6|, +INF , P0 ;  /* 0x7f8000000600780b */ /* 0x000fc60000701200 */
[----:B------:R-:W0:Y:S01]  /*0770*/  F2F.BF16.F32 R12, R16 ;  /* 0x00000010000c7304 */ /* 0x000e220000202000 */
[----:B------:R-:W-:-:S04]  /*0780*/  FSETP.LT.AND P0, PT, |R18|, +INF , P0 ;  /* 0x7f8000001200780b */ /* 0x000fc80000701200 */
[----:B------:R-:W-:-:S03]  /*0790*/  SEL R8, RZ, 0x1, !P0 ;  /* 0x00000001ff087807 */ /* 0x000fc60004000000 */
[----:B------:R-:W1:Y:S08]  /*07a0*/  F2F.BF16.F32 R11, R19 ;  /* 0x00000013000b7304 */ /* 0x000e700000202000 */
[----:B------:R-:W2:Y:S01]  /*07b0*/  F2F.BF16.F32 R21, R14 ;  /* 0x0000000e00157304 */ /* 0x000ea20000202000 */
[----:B0-----:R-:W-:-:S04]  /*07c0*/  IMAD.WIDE.U32 R12, R12, 0x10000, RZ ;  /* 0x000100000c0c7825 */ /* 0x001fc800078e00ff */
[----:B-1----:R-:W-:-:S05]  /*07d0*/  IMAD.U32 R11, R11, 0x10000, RZ ;  /* 0x000100000b0b7824 */ /* 0x002fca00078e00ff */
[----:B------:R-:W-:Y:S02]  /*07e0*/  LOP3.LUT R13, R13, R11, R17, 0xfe, !PT ;  /* 0x0000000b0d0d7212 */ /* 0x000fe400078efe11 */
[C---:B------:R-:W-:Y:S02]  /*07f0*/  LEA.HI.X R11, R7.reuse, R5, R20, 0x3, P1 ;  /* 0x00000005070b7211 */ /* 0x040fe400008f1c14 */
[----:B--2---:R-:W-:Y:S02]  /*0800*/  LOP3.LUT R12, R12, R21, RZ, 0xfc, !PT ;  /* 0x000000150c0c7212 */ /* 0x004fe400078efcff */
[----:B------:R-:W-:-:S03]  /*0810*/  IADD3 R7, R7, c[0x0][0x0], RZ ;  /* 0x0000000007077a10 */ /* 0x000fc60007ffe0ff */
[----:B------:R0:W-:Y:S02]  /*0820*/  STG.E.64 [R10.64], R12 ;  /* 0x0000000c0a007986 */ /* 0x0001e4000c101b04 */
[----:B------:R-:W-:-:S05]  /*0830*/  IMAD.SHL.U32 R9, R7, 0x4, RZ ;  /* 0x0000000407097824 */ /* 0x000fca00078e00ff */
[C---:B------:R-:W-:Y:S02]  /*0840*/  ISETP.GE.AND P1, PT, R9.reuse, c[0x0][0x160], PT ;  /* 0x0000580009007a0c */ /* 0x040fe40003f26270 */
[----:B------:R-:W-:-:S13]  /*0850*/  ISETP.LT.AND P2, PT, R9, R0, PT ;  /* 0x000000000900720c */ /* 0x000fda0003f41270 */
[----:B0-----:R-:W-:Y:S05]  /*0860*/  @!P1 BRA P2, `(.L_x_26) ;  /* 0xfffffdd000009947 */ /* 0x001fea000103ffff */
.L_x_25:
[----:B------:R-:W-:Y:S05]  /*0870*/  BSYNC B0 ;  /* 0x0000000000007941 */ /* 0x000fea0003800000 */
.L_x_23:
        /* <DEDUP_REMOVED lines=8> */
.L_x_27:
        /* <DEDUP_REMOVED lines=16> */
.L_x_66:


//--------------------- .text._Z25multi_tensor_apply_kernelI18TensorListMetadataILi2EE12ScaleFunctorIN3c104HalfES4_EJfEEvlPViT_T0_DpT1_ --------------------------
	.section	.text._Z25multi_tensor_apply_kernelI18TensorListMetadataILi2EE12ScaleFunctorIN3c104HalfES4_EJfEEvlPViT_T0_DpT1_,"ax",@progbits
	.sectioninfo	@"SHI_REGISTERS=31"
	.align	128
        .global         _Z25multi_tensor_apply_kernelI18TensorListMetadataILi2EE12ScaleFunctorIN3c104HalfES4_EJfEEvlPViT_T0_DpT1_
        .type           _Z25multi_tensor_apply_kernelI18TensorListMetadataILi2EE12ScaleFunctorIN3c104HalfES4_EJfEEvlPViT_T0_DpT1_,@function
        .size           _Z25multi_tensor_apply_kernelI18TensorListMetadataILi2EE12ScaleFunctorIN3c104HalfES4_EJfEEvlPViT_T0_DpT1_,(.L_x_67 - _Z25multi_tensor_apply_kernelI18TensorListMetadataILi2EE12ScaleFunctorIN3c104HalfES4_EJfEEvlPViT_T0_DpT1_)
        .other          _Z25multi_tensor_apply_kernelI18TensorListMetadataILi2EE12ScaleFunctorIN3c104HalfES4_EJfEEvlPViT_T0_DpT1_,@"STO_CUDA_ENTRY STV_DEFAULT"
_Z25multi_tensor_apply_kernelI18TensorListMetadataILi2EE12ScaleFunctorIN3c104HalfES4_EJfEEvlPViT_T0_DpT1_:
.text._Z25multi_tensor_apply_kernelI18TensorListMetadataILi2EE12ScaleFunctorIN3c104HalfES4_EJfEEvlPViT_T0_DpT1_:
        /* <DEDUP_REMOVED lines=26> */
.L_x_28:
        /* <DEDUP_REMOVED lines=8> */
.L_x_31:
        /* <DEDUP_REMOVED lines=33> */
[----:B------:R-:W-:-:S03]  /*0430*/  F2FP.PACK_AB R16, RZ, R10 ;  /* 0x0000000aff10723e */ /* 0x000fc600000000ff */
[----:B------:R-:W-:Y:S01]  /*0440*/  FMUL.FTZ R28, R27, c[0x0][0xdbc] ;  /* 0x00036f001b1c7a20 */ /* 0x000fe20000410000 */
[----:B------:R-:W-:Y:S01]  /*0450*/  F2FP.PACK_AB R17, RZ, R12 ;  /* 0x0000000cff11723e */ /* 0x000fe200000000ff */
[----:B------:R-:W-:Y:S01]  /*0460*/  @P1 IMAD.WIDE R12, R13, 0x2, R4 ;  /* 0x000000020d0c1825 */ /* 0x000fe200078e0204 */
[----:B------:R-:W-:Y:S02]  /*0470*/  PRMT R20, R16, 0x7610, R20 ;  /* 0x0000761010147816 */ /* 0x000fe40000000014 */
[----:B------:R-:W-:Y:S01]  /*0480*/  F2FP.PACK_AB R18, RZ, R14 ;  /* 0x0000000eff12723e */ /* 0x000fe200000000ff */
[--C-:B------:R-:W-:Y:S01]  /*0490*/  @P2 IMAD.WIDE R14, R15, 0x2, R4.reuse ;  /* 0x000000020f0e2825 */ /* 0x100fe200078e0204 */
[----:B------:R-:W-:Y:S01]  /*04a0*/  F2FP.PACK_AB R19, RZ, R28 ;  /* 0x0000001cff13723e */ /* 0x000fe200000000ff */
        /* <DEDUP_REMOVED lines=16> */
.L_x_29:
        /* <DEDUP_REMOVED lines=9> */
.L_x_33:
        /* <DEDUP_REMOVED lines=16> */
[----:B------:R-:W-:Y:S01]  /*0740*/  F2F.F16.F32 R17, R17 ;  /* 0x0000001100117304 */ /* 0x000fe20000200800 */
[----:B------:R-:W-:-:S04]  /*0750*/  FSETP.LT.AND P0, PT, |R15|, +INF , P0 ;  /* 0x7f8000000f00780b */ /* 0x000fc80000701200 */
[----:B------:R-:W-:-:S03]  /*0760*/  FSETP.LT.AND P0, PT, |R6|, +INF , P0 ;  /* 0x7f8000000600780b */ /* 0x000fc60000701200 */
[----:B------:R-:W0:Y:S01]  /*0770*/  F2F.F16.F32 R12, R16 ;  /* 0x00000010000c7304 */ /* 0x000e220000200800 */
[----:B------:R-:W-:-:S04]  /*0780*/  FSETP.LT.AND P0, PT, |R18|, +INF , P0 ;  /* 0x7f8000001200780b */ /* 0x000fc80000701200 */
[----:B------:R-:W-:-:S03]  /*0790*/  SEL R8, RZ, 0x1, !P0 ;  /* 0x00000001ff087807 */ /* 0x000fc60004000000 */
[----:B------:R-:W1:Y:S08]  /*07a0*/  F2F.F16.F32 R11, R19 ;  /* 0x00000013000b7304 */ /* 0x000e700000200800 */
[----:B------:R-:W2:Y:S01]  /*07b0*/  F2F.F16.F32 R21, R14 ;  /* 0x0000000e00157304 */ /* 0x000ea20000200800 */
        /* <DEDUP_REMOVED lines=11> */
.L_x_32:
[----:B------:R-:W-:Y:S05]  /*0870*/  BSYNC B0 ;  /* 0x0000000000007941 */ /* 0x000fea0003800000 */
.L_x_30:
        /* <DEDUP_REMOVED lines=8> */
.L_x_34:
        /* <DEDUP_REMOVED lines=16> */
.L_x_67:


//--------------------- .text._Z25multi_tensor_apply_kernelI18TensorListMetadataILi2EE12ScaleFunctorIN3c104HalfEfEJfEEvlPViT_T0_DpT1_ --------------------------
	.section	.text._Z25multi_tensor_apply_kernelI18TensorListMetadataILi2EE12ScaleFunctorIN3c104HalfEfEJfEEvlPViT_T0_DpT1_,"ax",@progbits
	.sectioninfo	@"SHI_REGISTERS=29"
	.align	128
        .global         _Z25multi_tensor_apply_kernelI18TensorListMetadataILi2EE12ScaleFunctorIN3c104HalfEfEJfEEvlPViT_T0_DpT1_
        .type           _Z25multi_tensor_apply_kernelI18TensorListMetadataILi2EE12ScaleFunctorIN3c104HalfEfEJfEEvlPViT_T0_DpT1_,@function
        .size           _Z25multi_tensor_apply_kernelI18TensorListMetadataILi2EE12ScaleFunctorIN3c104HalfEfEJfEEvlPViT_T0_DpT1_,(.L_x_68 - _Z25multi_tensor_apply_kernelI18TensorListMetadataILi2EE12ScaleFunctorIN3c104HalfEfEJfEEvlPViT_T0_DpT1_)
        .other          _Z25multi_tensor_apply_kernelI18TensorListMetadataILi2EE12ScaleFunctorIN3c104HalfEfEJfEEvlPViT_T0_DpT1_,@"STO_CUDA_ENTRY STV_DEFAULT"
_Z25multi_tensor_apply_kernelI18TensorListMetadataILi2EE12ScaleFunctorIN3c104HalfEfEJfEEvlPViT_T0_DpT1_:
.text._Z25multi_tensor_apply_kernelI18TensorListMetadataILi2EE12ScaleFunctorIN3c104HalfEfEJfEEvlPViT_T0_DpT1_:
        /* <DEDUP_REMOVED lines=25> */
.L_x_35:
        /* <DEDUP_REMOVED lines=8> */
.L_x_38:
[----:B0-----:R-:W-:Y:S01]  /*0210*/  IMAD.IADD R17, R14, 0x1, R15 ;  /* 0x000000010e117824 */ /* 0x001fe200078e020f */
[----:B------:R-:W-:Y:S02]  /*0220*/  PRMT R22, RZ, 0x7610, R22 ;  /* 0x00007610ff167816 */ /* 0x000fe40000000016 */
[----:B------:R-:W-:Y:S02]  /*0230*/  PRMT R24, RZ, 0x7610, R24 ;  /* 0x00007610ff187816 */ /* 0x000fe40000000018 */
[C---:B------:R-:W-:Y:S02]  /*0240*/  IADD3 R21, R17.reuse, c[0x0][0x0], RZ ;  /* 0x0000000011157a10 */ /* 0x040fe40007ffe0ff */
[----:B------:R-:W-:-:S02]  /*0250*/  ISETP.GE.AND P0, PT, R17, c[0x0][0x160], PT ;  /* 0x0000580011007a0c */ /* 0x000fc40003f06270 */
[C---:B------:R-:W-:Y:S02]  /*0260*/  IADD3 R19, R21.reuse, c[0x0][0x0], RZ ;  /* 0x0000000015137a10 */ /* 0x040fe40007ffe0ff */
[----:B------:R-:W-:Y:S02]  /*0270*/  ISETP.GE.AND P1, PT, R21, c[0x0][0x160], PT ;  /* 0x0000580015007a0c */ /* 0x000fe40003f26270 */
[C---:B------:R-:W-:Y:S02]  /*0280*/  IADD3 R23, R19.reuse, c[0x0][0x0], RZ ;  /* 0x0000000013177a10 */ /* 0x040fe40007ffe0ff */
[----:B------:R-:W-:Y:S02]  /*0290*/  ISETP.GE.AND P2, PT, R19, c[0x0][0x160], PT ;  /* 0x0000580013007a0c */ /* 0x000fe40003f46270 */
[----:B------:R-:W-:Y:S02]  /*02a0*/  ISETP.GE.AND P3, PT, R23, c[0x0][0x160], PT ;  /* 0x0000580017007a0c */ /* 0x000fe40003f66270 */
[----:B------:R-:W-:-:S02]  /*02b0*/  ISETP.LT.AND P0, PT, R17, R0, !P0 ;  /* 0x000000001100720c */ /* 0x000fc40004701270 */
[-C--:B------:R-:W-:Y:S02]  /*02c0*/  ISETP.LT.AND P1, PT, R21, R0.reuse, !P1 ;  /* 0x000000001500720c */ /* 0x080fe40004f21270 */
[-C--:B------:R-:W-:Y:S02]  /*02d0*/  ISETP.LT.AND P2, PT, R19, R0.reuse, !P2 ;  /* 0x000000001300720c */ /* 0x080fe40005741270 */
[----:B------:R-:W-:Y:S02]  /*02e0*/  ISETP.LT.AND P3, PT, R23, R0, !P3 ;  /* 0x000000001700720c */ /* 0x000fe40005f61270 */
[----:B------:R-:W-:Y:S02]  /*02f0*/  PRMT R25, RZ, 0x7610, R25 ;  /* 0x00007610ff197816 */ /* 0x000fe40000000019 */
[----:B------:R-:W-:-:S03]  /*0300*/  PRMT R26, RZ, 0x7610, R26 ;  /* 0x00007610ff1a7816 */ /* 0x000fc6000000001a */
[----:B------:R-:W-:-:S04]  /*0310*/  @P0 IMAD.WIDE R6, R17, 0x2, R2 ;  /* 0x0000000211060825 */ /* 0x000fc800078e0202 */
[--C-:B------:R-:W-:Y:S01]  /*0320*/  @P1 IMAD.WIDE R8, R21, 0x2, R2.reuse ;  /* 0x0000000215081825 */ /* 0x100fe200078e0202 */
[----:B------:R0:W2:Y:S03]  /*0330*/  @P0 LDG.E.U16 R22, [R6.64] ;  /* 0x0000000406160981 */ /* 0x0000a6000c1e1500 */
[--C-:B------:R-:W-:Y:S01]  /*0340*/  @P2 IMAD.WIDE R10, R19, 0x2, R2.reuse ;  /* 0x00000002130a2825 */ /* 0x100fe200078e0202 */
[----:B------:R1:W3:Y:S03]  /*0350*/  @P1 LDG.E.U16 R24, [R8.64] ;  /* 0x0000000408181981 */ /* 0x0002e6000c1e1500 */
[----:B------:R-:W-:Y:S01]  /*0360*/  @P3 IMAD.WIDE R12, R23, 0x2, R2 ;  /* 0x00000002170c3825 */ /* 0x000fe200078e0202 */
[----:B------:R-:W4:Y:S04]  /*0370*/  @P2 LDG.E.U16 R25, [R10.64] ;  /* 0x000000040a192981 */ /* 0x000f28000c1e1500 */
[----:B------:R-:W5:Y:S01]  /*0380*/  @P3 LDG.E.U16 R26, [R12.64] ;  /* 0x000000040c1a3981 */ /* 0x000f62000c1e1500 */
[----:B------:R-:W-:Y:S01]  /*0390*/  LOP3.LUT P4, RZ, R16, 0xff, RZ, 0xc0, !PT ;  /* 0x000000ff10ff7812 */ /* 0x000fe2000788c0ff */
[----:B------:R-:W-:-:S04]  /*03a0*/  @P0 IMAD.WIDE R16, R17, 0x4, R4 ;  /* 0x0000000411100825 */ /* 0x000fc800078e0204 */
[----:B------:R-:W-:-:S04]  /*03b0*/  @P1 IMAD.WIDE R20, R21, 0x4, R4 ;  /* 0x0000000415141825 */ /* 0x000fc800078e0204 */
[----:B------:R-:W-:-:S04]  /*03c0*/  @P2 IMAD.WIDE R18, R19, 0x4, R4 ;  /* 0x0000000413122825 */ /* 0x000fc800078e0204 */
[----:B0-----:R-:W-:-:S04]  /*03d0*/  @P3 IMAD.WIDE R6, R23, 0x4, R4 ;  /* 0x0000000417063825 */ /* 0x001fc800078e0204 */
[----:B-1----:R-:W-:-:S04]  /*03e0*/  IMAD.MOV.U32 R8, RZ, RZ, c[0x0][0x0] ;  /* 0x00000000ff087624 */ /* 0x002fc800078e00ff */
[----:B------:R-:W-:Y:S01]  /*03f0*/  IMAD R15, R8, 0x4, R15 ;  /* 0x00000004080f7824 */ /* 0x000fe200078e020f */
[----:B--2---:R-:W-:Y:S02]  /*0400*/  HADD2.F32 R22, -RZ, R22.H0_H0 ;  /* 0x20000016ff167230 */ /* 0x004fe40000004100 */
[----:B---3--:R-:W-:-:S03]  /*0410*/  HADD2.F32 R24, -RZ, R24.H0_H0 ;  /* 0x20000018ff187230 */ /* 0x008fc60000004100 */
[----:B------:R-:W-:Y:S01]  /*0420*/  @P0 FMUL.FTZ R9, R22, c[0x0][0xdbc] ;  /* 0x00036f0016090a20 */ /* 0x000fe20000410000 */
[----:B----4-:R-:W-:Y:S01]  /*0430*/  HADD2.F32 R25, -RZ, R25.H0_H0 ;  /* 0x20000019ff197230 */ /* 0x010fe20000004100 */
[----:B------:R-:W-:Y:S01]  /*0440*/  @P1 FMUL.FTZ R11, R24, c[0x0][0xdbc] ;  /* 0x00036f00180b1a20 */ /* 0x000fe20000410000 */
[----:B-----5:R-:W-:-:S03]  /*0450*/  HADD2.F32 R26, -RZ, R26.H0_H0 ;  /* 0x2000001aff1a7230 */ /* 0x020fc60000004100 */
[----:B------:R-:W-:Y:S01]  /*0460*/  @P2 FMUL.FTZ R13, R25, c[0x0][0xdbc] ;  /* 0x00036f00190d2a20 */ /* 0x000fe20000410000 */
[----:B------:R0:W-:Y:S01]  /*0470*/  @P0 STG.E [R16.64], R9 ;  /* 0x0000000910000986 */ /* 0x0001e2000c101904 */
[----:B------:R-:W-:-:S03]  /*0480*/  @P3 FMUL.FTZ R23, R26, c[0x0][0xdbc] ;  /* 0x00036f001a173a20 */ /* 0x000fc60000410000 */
[----:B------:R1:W-:Y:S04]  /*0490*/  @P1 STG.E [R20.64], R11 ;  /* 0x0000000b14001986 */ /* 0x0003e8000c101904 */
[----:B------:R1:W-:Y:S04]  /*04a0*/  @P2 STG.E [R18.64], R13 ;  /* 0x0000000d12002986 */ /* 0x0003e8000c101904 */
[----:B------:R1:W-:Y:S01]  /*04b0*/  @P3 STG.E [R6.64], R23 ;  /* 0x0000001706003986 */ /* 0x0003e2000c101904 */
        /* <DEDUP_REMOVED lines=9> */
.L_x_36:
        /* <DEDUP_REMOVED lines=8> */
.L_x_40:
[----:B------:R-:W-:-:S06]  /*05d0*/  IMAD.WIDE R8, R13, 0x8, R2 ;  /* 0x000000080d087825 */ /* 0x000fcc00078e0202 */
[----:B------:R-:W2:Y:S01]  /*05e0*/  LDG.E.64 R8, [R8.64] ;  /* 0x0000000408087981 */ /* 0x000ea2000c1e1b00 */
[----:B------:R-:W-:Y:S02]  /*05f0*/  LOP3.LUT P0, RZ, R16, 0xff, RZ, 0xc0, !PT ;  /* 0x000000ff10ff7812 */ /* 0x000fe4000780c0ff */
[----:B------:R-:W-:Y:S02]  /*0600*/  SHF.R.S32.HI R7, RZ, 0x1f, R13 ;  /* 0x0000001fff077819 */ /* 0x000fe4000001140d */
[----:B------:R-:W-:-:S04]  /*0610*/  LEA R6, P1, R13, R4, 0x4 ;  /* 0x000000040d067211 */ /* 0x000fc800078220ff */
[C---:B------:R-:W-:Y:S02]  /*0620*/  LEA.HI.X R7, R13.reuse, R5, R7, 0x4, P1 ;  /* 0x000000050d077211 */ /* 0x040fe400008f2407 */
[----:B------:R-:W-:Y:S02]  /*0630*/  IADD3 R13, R13, c[0x0][0x0], RZ ;  /* 0x000000000d0d7a10 */ /* 0x000fe40007ffe0ff */
[--C-:B--2---:R-:W-:Y:S01]  /*0640*/  SHF.R.U64 R10, R8, 0x10, R9.reuse ;  /* 0x00000010080a7819 */ /* 0x104fe20000001209 */
[----:B------:R-:W-:Y:S01]  /*0650*/  HADD2.F32 R12, -RZ, R8.H0_H0 ;  /* 0x20000008ff0c7230 */ /* 0x000fe20000004100 */
[----:B------:R-:W-:Y:S01]  /*0660*/  SHF.R.U32.HI R11, RZ, 0x10, R9 ;  /* 0x00000010ff0b7819 */ /* 0x000fe20000011609 */
[----:B------:R-:W-:Y:S02]  /*0670*/  HADD2.F32 R15, -RZ, R9.H0_H0 ;  /* 0x20000009ff0f7230 */ /* 0x000fe40000004100 */
[----:B------:R-:W-:Y:S01]  /*0680*/  HADD2.F32 R14, -RZ, R10.H0_H0 ;  /* 0x2000000aff0e7230 */ /* 0x000fe20000004100 */
[C---:B------:R-:W-:Y:S01]  /*0690*/  FSETP.LT.AND P0, PT, |R12|.reuse, +INF , P0 ;  /* 0x7f8000000c00780b */ /* 0x040fe20000701200 */
[----:B------:R-:W-:Y:S01]  /*06a0*/  HADD2.F32 R16, -RZ, R11.H0_H0 ;  /* 0x2000000bff107230 */ /* 0x000fe20000004100 */
[----:B------:R-:W-:-:S02]  /*06b0*/  FMUL.FTZ R8, R12, c[0x0][0xdbc] ;  /* 0x00036f000c087a20 */ /* 0x000fc40000410000 */
[C---:B------:R-:W-:Y:S01]  /*06c0*/  FMUL.FTZ R10, R15.reuse, c[0x0][0xdbc] ;  /* 0x00036f000f0a7a20 */ /* 0x040fe20000410000 */
[C---:B------:R-:W-:Y:S01]  /*06d0*/  FSETP.LT.AND P0, PT, |R14|.reuse, +INF , P0 ;  /* 0x7f8000000e00780b */ /* 0x040fe20000701200 */
[----:B------:R-:W-:Y:S02]  /*06e0*/  FMUL.FTZ R9, R14, c[0x0][0xdbc] ;  /* 0x00036f000e097a20 */ /* 0x000fe40000410000 */
[----:B------:R-:W-:Y:S01]  /*06f0*/  FMUL.FTZ R11, R16, c[0x0][0xdbc] ;  /* 0x00036f00100b7a20 */ /* 0x000fe20000410000 */
[----:B------:R-:W-:Y:S01]  /*0700*/  FSETP.LT.AND P0, PT, |R15|, +INF , P0 ;  /* 0x7f8000000f00780b */ /* 0x000fe20000701200 */
[----:B------:R-:W-:-:S03]  /*0710*/  IMAD.SHL.U32 R15, R13, 0x4, RZ ;  /* 0x000000040d0f7824 */ /* 0x000fc600078e00ff */
[----:B------:R0:W-:Y:S01]  /*0720*/  STG.E.128 [R6.64], R8 ;  /* 0x0000000806007986 */ /* 0x0001e2000c101d04 */
[----:B------:R-:W-:Y:S02]  /*0730*/  FSETP.LT.AND P0, PT, |R16|, +INF , P0 ;  /* 0x7f8000001000780b */ /* 0x000fe40000701200 */
[C---:B------:R-:W-:Y:S02]  /*0740*/  ISETP.GE.AND P1, PT, R15.reuse, c[0x0][0x160], PT ;  /* 0x000058000f007a0c */ /* 0x040fe40003f26270 */
[----:B------:R-:W-:Y:S02]  /*0750*/  ISETP.LT.AND P2, PT, R15, R0, PT ;  /* 0x000000000f00720c */ /* 0x000fe40003f41270 */
[----:B------:R-:W-:-:S11]  /*0760*/  SEL R16, RZ, 0x1, !P0 ;  /* 0x00000001ff107807 */ /* 0x000fd60004000000 */
[----:B0-----:R-:W-:Y:S05]  /*0770*/  @!P1 BRA P2, `(.L_x_40) ;  /* 0xfffffe5000009947 */ /* 0x001fea000103ffff */
.L_x_39:
[----:B------:R-:W-:Y:S05]  /*0780*/  BSYNC B0 ;  /* 0x0000000000007941 */ /* 0x000fea0003800000 */
.L_x_37:
        /* <DEDUP_REMOVED lines=8> */
.L_x_41:
        /* <DEDUP_REMOVED lines=15> */
.L_x_68:


//--------------------- .text._Z25multi_tensor_apply_kernelI18TensorListMetadataILi2EE12ScaleFunctorIfN3c108BFloat16EEJfEEvlPViT_T0_DpT1_ --------------------------
	.section	.text._Z25multi_tensor_apply_kernelI18TensorListMetadataILi2EE12ScaleFunctorIfN3c108BFloat16EEJfEEvlPViT_T0_DpT1_,"ax",@progbits
	.sectioninfo	@"SHI_REGISTERS=31"
	.align	128
        .global         _Z25multi_tensor_apply_kernelI18TensorListMetadataILi2EE12ScaleFunctorIfN3c108BFloat16EEJfEEvlPViT_T0_DpT1_
        .type           _Z25multi_tensor_apply_kernelI18TensorListMetadataILi2EE12ScaleFunctorIfN3c108BFloat16EEJfEEvlPViT_T0_DpT1_,@function
        .size           _Z25multi_tensor_apply_kernelI18TensorListMetadataILi2EE12ScaleFunctorIfN3c108BFloat16EEJfEEvlPViT_T0_DpT1_,(.L_x_69 - _Z25multi_tensor_apply_kernelI18TensorListMetadataILi2EE12ScaleFunctorIfN3c108BFloat16EEJfEEvlPViT_T0_DpT1_)
        .other          _Z25multi_tensor_apply_kernelI18TensorListMetadataILi2EE12ScaleFunctorIfN3c108BFloat16EEJfEEvlPViT_T0_DpT1_,@"STO_CUDA_ENTRY STV_DEFAULT"
_Z25multi_tensor_apply_kernelI18TensorListMetadataILi2EE12ScaleFunctorIfN3c108BFloat16EEJfEEvlPViT_T0_DpT1_:
.text._Z25multi_tensor_apply_kernelI18TensorListMetadataILi2EE12ScaleFunctorIfN3c108BFloat16EEJfEEvlPViT_T0_DpT1_:
        /* <DEDUP_REMOVED lines=25> */
.L_x_42:
        /* <DEDUP_REMOVED lines=8> */
.L_x_45:
[----:B0-----:R-:W-:Y:S01]  /*0210*/  IMAD.IADD R25, R14, 0x1, R15 ;  /* 0x000000010e197824 */ /* 0x001fe200078e020f */
[----:B------:R-:W-:Y:S01]  /*0220*/  CS2R R16, SRZ ;  /* 0x0000000000107805 */ /* 0x000fe2000001ff00 */
[----:B------:R-:W-:Y:S02]  /*0230*/  IMAD.MOV.U32 R20, RZ, RZ, RZ ;  /* 0x000000ffff147224 */ /* 0x000fe400078e00ff */
[----:B------:R-:W-:Y:S01]  /*0240*/  IMAD.MOV.U32 R18, RZ, RZ, RZ ;  /* 0x000000ffff127224 */ /* 0x000fe200078e00ff */
        /* <DEDUP_REMOVED lines=10> */
[----:B------:R-:W-:-:S03]  /*02f0*/  ISETP.LT.AND P3, PT, R19, R0, !P3 ;  /* 0x000000001300720c */ /* 0x000fc60005f61270 */
[----:B------:R-:W-:-:S05]  /*0300*/  @P0 IMAD.WIDE R6, R25, 0x4, R2 ;  /* 0x0000000419060825 */ /* 0x000fca00078e0202 */
[----:B------:R0:W2:Y:S01]  /*0310*/  @P0 LDG.E R20, [R6.64] ;  /* 0x0000000406140981 */ /* 0x0000a2000c1e1900 */
[----:B------:R-:W-:-:S04]  /*0320*/  @P1 IMAD.WIDE R8, R23, 0x4, R2 ;  /* 0x0000000417081825 */ /* 0x000fc800078e0202 */
[--C-:B------:R-:W-:Y:S01]  /*0330*/  @P2 IMAD.WIDE R10, R21, 0x4, R2.reuse ;  /* 0x00000004150a2825 */ /* 0x100fe200078e0202 */
[----:B------:R1:W3:Y:S03]  /*0340*/  @P1 LDG.E R16, [R8.64] ;  /* 0x0000000408101981 */ /* 0x0002e6000c1e1900 */
[----:B------:R-:W-:Y:S01]  /*0350*/  @P3 IMAD.WIDE R12, R19, 0x4, R2 ;  /* 0x00000004130c3825 */ /* 0x000fe200078e0202 */
[----:B------:R4:W5:Y:S04]  /*0360*/  @P2 LDG.E R17, [R10.64] ;  /* 0x000000040a112981 */ /* 0x000968000c1e1900 */
[----:B------:R4:W5:Y:S01]  /*0370*/  @P3 LDG.E R18, [R12.64] ;  /* 0x000000040c123981 */ /* 0x000962000c1e1900 */
[----:B------:R-:W-:Y:S01]  /*0380*/  LOP3.LUT P4, RZ, R22, 0xff, RZ, 0xc0, !PT ;  /* 0x000000ff16ff7812 */ /* 0x000fe2000788c0ff */
[----:B0-----:R-:W-:-:S04]  /*0390*/  @P0 IMAD.WIDE R6, R25, 0x2, R4 ;  /* 0x0000000219060825 */ /* 0x001fc800078e0204 */
[----:B-1----:R-:W-:-:S04]  /*03a0*/  @P1 IMAD.WIDE R8, R23, 0x2, R4 ;  /* 0x0000000217081825 */ /* 0x002fc800078e0204 */
[----:B----4-:R-:W-:-:S04]  /*03b0*/  @P2 IMAD.WIDE R10, R21, 0x2, R4 ;  /* 0x00000002150a2825 */ /* 0x010fc800078e0204 */
[----:B------:R-:W-:-:S04]  /*03c0*/  @P3 IMAD.WIDE R12, R19, 0x2, R4 ;  /* 0x00000002130c3825 */ /* 0x000fc800078e0204 */
[C---:B--2---:R-:W-:Y:S01]  /*03d0*/  FMUL.FTZ R24, R20.reuse, c[0x0][0xdbc] ;  /* 0x00036f0014187a20 */ /* 0x044fe20000410000 */
[----:B------:R-:W-:-:S04]  /*03e0*/  FSETP.LT.AND P4, PT, |R20|, +INF , P4 ;  /* 0x7f8000001400780b */ /* 0x000fc80002781200 */
[----:B------:R-:W-:Y:S01]  /*03f0*/  F2FP.BF16.PACK_AB R22, RZ, R24 ;  /* 0x00000018ff16723e */ /* 0x000fe200000010ff */
[----:B---3--:R-:W-:Y:S02]  /*0400*/  FMUL.FTZ R26, R16, c[0x0][0xdbc] ;  /* 0x00036f00101a7a20 */ /* 0x008fe40000410000 */
[----:B-----5:R-:W-:-:S03]  /*0410*/  FMUL.FTZ R27, R17, c[0x0][0xdbc] ;  /* 0x00036f00111b7a20 */ /* 0x020fc60000410000 */
[----:B------:R-:W-:Y:S01]  /*0420*/  F2FP.BF16.PACK_AB R24, RZ, R26 ;  /* 0x0000001aff18723e */ /* 0x000fe200000010ff */
[----:B------:R-:W-:Y:S01]  /*0430*/  FMUL.FTZ R28, R18, c[0x0][0xdbc] ;  /* 0x00036f00121c7a20 */ /* 0x000fe20000410000 */
[----:B------:R-:W-:Y:S01]  /*0440*/  F2FP.BF16.PACK_AB R26, RZ, R27 ;  /* 0x0000001bff1a723e */ /* 0x000fe200000010ff */
[----:B------:R0:W-:Y:S01]  /*0450*/  @P0 STG.E.U16 [R6.64], R22 ;  /* 0x0000001606000986 */ /* 0x0001e2000c101504 */
[----:B------:R-:W-:Y:S01]  /*0460*/  FSETP.LT.AND P0, PT, |R16|, +INF , P4 ;  /* 0x7f8000001000780b */ /* 0x000fe20002701200 */
[----:B------:R-:W-:Y:S01]  /*0470*/  IMAD.MOV.U32 R16, RZ, RZ, c[0x0][0x0] ;  /* 0x00000000ff107624 */ /* 0x000fe200078e00ff */
[----:B------:R-:W-:Y:S01]  /*0480*/  F2FP.BF16.PACK_AB R27, RZ, R28 ;  /* 0x0000001cff1b723e */ /* 0x000fe200000010ff */
[----:B------:R1:W-:Y:S02]  /*0490*/  @P1 STG.E.U16 [R8.64], R24 ;  /* 0x0000001808001986 */ /* 0x0003e4000c101504 */
[----:B------:R-:W-:Y:S02]  /*04a0*/  IMAD R15, R16, 0x4, R15 ;  /* 0x00000004100f7824 */ /* 0x000fe400078e020f */
[----:B------:R1:W-:Y:S04]  /*04b0*/  @P2 STG.E.U16 [R10.64], R26 ;  /* 0x0000001a0a002986 */ /* 0x0003e8000c101504 */
[----:B------:R1:W-:Y:S01]  /*04c0*/  @P3 STG.E.U16 [R12.64], R27 ;  /* 0x0000001b0c003986 */ /* 0x0003e2000c101504 */
[----:B------:R-:W-:-:S02]  /*04d0*/  ISETP.GE.AND P1, PT, R15, c[0x0][0x160], PT ;  /* 0x000058000f007a0c */ /* 0x000fc40003f26270 */
[----:B------:R-:W-:Y:S02]  /*04e0*/  ISETP.LT.AND P2, PT, R15, R0, PT ;  /* 0x000000000f00720c */ /* 0x000fe40003f41270 */
[----:B------:R-:W-:-:S04]  /*04f0*/  FSETP.LT.AND P0, PT, |R17|, +INF , P0 ;  /* 0x7f8000001100780b */ /* 0x000fc80000701200 */
[----:B------:R-:W-:-:S04]  /*0500*/  FSETP.LT.AND P0, PT, |R18|, +INF , P0 ;  /* 0x7f8000001200780b */ /* 0x000fc80000701200 */
[----:B0-----:R-:W-:-:S03]  /*0510*/  SEL R22, RZ, 0x1, !P0 ;  /* 0x00000001ff167807 */ /* 0x001fc60004000000 */
[----:B-1----:R-:W-:Y:S05]  /*0520*/  @!P1 BRA P2, `(.L_x_45) ;  /* 0xfffffce000009947 */ /* 0x002fea000103ffff */
[----:B------:R-:W-:Y:S05]  /*0530*/  BRA `(.L_x_44) ;  /* 0x0000027000007947 */ /* 0x000fea0003800000 */
.L_x_43:
        /* <DEDUP_REMOVED lines=9> */
.L_x_47:
[----:B------:R-:W-:-:S06]  /*05d0*/  IMAD.WIDE R8, R7, 0x10, R2 ;  /* 0x0000001007087825 */ /* 0x000fcc00078e0202 */
[----:B------:R-:W2:Y:S01]  /*05e0*/  LDG.E.128 R8, [R8.64] ;  /* 0x0000000408087981 */ /* 0x000ea2000c1e1d00 */
[----:B------:R-:W-:Y:S02]  /*05f0*/  SHF.R.S32.HI R19, RZ, 0x1f, R7 ;  /* 0x0000001fff137819 */ /* 0x000fe40000011407 */
[----:B------:R-:W-:Y:S02]  /*0600*/  LEA R14, P1, R7, R4, 0x3 ;  /* 0x00000004070e7211 */ /* 0x000fe400078218ff */
[----:B------:R-:W-:Y:S01]  /*0610*/  LOP3.LUT P0, RZ, R22, 0xff, RZ, 0xc0, !PT ;  /* 0x000000ff16ff7812 */ /* 0x000fe2000780c0ff */
[----:B--2---:R-:W-:-:S03]  /*0620*/  FMUL.FTZ R16, R9, c[0x0][0xdbc] ;  /* 0x00036f0009107a20 */ /* 0x004fc60000410000 */
[----:B------:R-:W-:Y:S01]  /*0630*/  FSETP.LT.AND P0, PT, |R8|, +INF , P0 ;  /* 0x7f8000000800780b */ /* 0x000fe20000701200 */
[----:B------:R-:W-:Y:S02]  /*0640*/  FMUL.FTZ R18, R11, c[0x0][0xdbc] ;  /* 0x00036f000b127a20 */ /* 0x000fe40000410000 */
[----:B------:R-:W-:Y:S01]  /*0650*/  FMUL.FTZ R17, R10, c[0x0][0xdbc] ;  /* 0x00036f000a117a20 */ /* 0x000fe20000410000 */
[----:B------:R-:W0:Y:S01]  /*0660*/  F2F.BF16.F32 R12, R16 ;  /* 0x00000010000c7304 */ /* 0x000e220000202000 */
[----:B------:R-:W-:Y:S01]  /*0670*/  FMUL.FTZ R6, R8, c[0x0][0xdbc] ;  /* 0x00036f0008067a20 */ /* 0x000fe20000410000 */
[----:B------:R-:W-:-:S04]  /*0680*/  FSETP.LT.AND P0, PT, |R9|, +INF , P0 ;  /* 0x7f8000000900780b */ /* 0x000fc80000701200 */
[----:B------:R-:W-:Y:S02]  /*0690*/  FSETP.LT.AND P0, PT, |R10|, +INF , P0 ;  /* 0x7f8000000a00780b */ /* 0x000fe40000701200 */
[----:B------:R-:W1:Y:S02]  /*06a0*/  F2F.BF16.F32 R15, R18 ;  /* 0x00000012000f7304 */ /* 0x000e640000202000 */
[----:B------:R-:W-:-:S04]  /*06b0*/  FSETP.LT.AND P0, PT, |R11|, +INF , P0 ;  /* 0x7f8000000b00780b */ /* 0x000fc80000701200 */
[----:B------:R-:W-:Y:S02]  /*06c0*/  SEL R22, RZ, 0x1, !P0 ;  /* 0x00000001ff167807 */ /* 0x000fe40004000000 */
[----:B------:R-:W2:Y:S01]  /*06d0*/  F2F.BF16.F32 R17, R17 ;  /* 0x0000001100117304 */ /* 0x000ea20000202000 */
[----:B0-----:R-:W-:-:S07]  /*06e0*/  IMAD.WIDE.U32 R12, R12, 0x10000, RZ ;  /* 0x000100000c0c7825 */ /* 0x001fce00078e00ff */
[----:B------:R-:W0:Y:S01]  /*06f0*/  F2F.BF16.F32 R21, R6 ;  /* 0x0000000600157304 */ /* 0x000e220000202000 */
[----:B-1----:R-:W-:-:S05]  /*0700*/  IMAD.U32 R15, R15, 0x10000, RZ ;  /* 0x000100000f0f7824 */ /* 0x002fca00078e00ff */
[----:B--2---:R-:W-:Y:S02]  /*0710*/  LOP3.LUT R13, R13, R15, R17, 0xfe, !PT ;  /* 0x0000000f0d0d7212 */ /* 0x004fe400078efe11 */
[C---:B------:R-:W-:Y:S02]  /*0720*/  LEA.HI.X R15, R7.reuse, R5, R19, 0x3, P1 ;  /* 0x00000005070f7211 */ /* 0x040fe400008f1c13 */
[----:B------:R-:W-:Y:S02]  /*0730*/  IADD3 R7, R7, c[0x0][0x0], RZ ;  /* 0x0000000007077a10 */ /* 0x000fe40007ffe0ff */
[----:B0-----:R-:W-:-:S03]  /*0740*/  LOP3.LUT R12, R12, R21, RZ, 0xfc, !PT ;  /* 0x000000150c0c7212 */ /* 0x001fc600078efcff */
[----:B------:R-:W-:Y:S02]  /*0750*/  IMAD.SHL.U32 R9, R7, 0x4, RZ ;  /* 0x0000000407097824 */ /* 0x000fe400078e00ff */
[----:B------:R0:W-:Y:S03]  /*0760*/  STG.E.64 [R14.64], R12 ;  /* 0x0000000c0e007986 */ /* 0x0001e6000c101b04 */
[C---:B------:R-:W-:Y:S02]  /*0770*/  ISETP.GE.AND P1, PT, R9.reuse, c[0x0][0x160], PT ;  /* 0x0000580009007a0c */ /* 0x040fe40003f26270 */
[----:B------:R-:W-:-:S13]  /*0780*/  ISETP.LT.AND P2, PT, R9, R0, PT ;  /* 0x000000000900720c */ /* 0x000fda0003f41270 */
[----:B0-----:R-:W-:Y:S05]  /*0790*/  @!P1 BRA P2, `(.L_x_47) ;  /* 0xfffffe3000009947 */ /* 0x001fea000103ffff */
.L_x_46:
[----:B------:R-:W-:Y:S05]  /*07a0*/  BSYNC B0 ;  /* 0x0000000000007941 */ /* 0x000fea0003800000 */
.L_x_44:
        /* <DEDUP_REMOVED lines=8> */
.L_x_48:
        /* <DEDUP_REMOVED lines=13> */
.L_x_69:


//--------------------- .text._Z25multi_tensor_apply_kernelI18TensorListMetadataILi2EE12ScaleFunctorIfN3c104HalfEEJfEEvlPViT_T0_DpT1_ --------------------------
	.section	.text._Z25multi_tensor_apply_kernelI18TensorListMetadataILi2EE12ScaleFunctorIfN3c104HalfEEJfEEvlPViT_T0_DpT1_,"ax",@progbits
	.sectioninfo	@"SHI_REGISTERS=31"
	.align	128
        .global         _Z25multi_tensor_apply_kernelI18TensorListMetadataILi2EE12ScaleFunctorIfN3c104HalfEEJfEEvlPViT_T0_DpT1_
        .type           _Z25multi_tensor_apply_kernelI18TensorListMetadataILi2EE12ScaleFunctorIfN3c104HalfEEJfEEvlPViT_T0_DpT1_,@function
        .size           _Z25multi_tensor_apply_kernelI18TensorListMetadataILi2EE12ScaleFunctorIfN3c104HalfEEJfEEvlPViT_T0_DpT1_,(.L_x_70 - _Z25multi_tensor_apply_kernelI18TensorListMetadataILi2EE12ScaleFunctorIfN3c104HalfEEJfEEvlPViT_T0_DpT1_)
        .other          _Z25multi_tensor_apply_kernelI18TensorListMetadataILi2EE12ScaleFunctorIfN3c104HalfEEJfEEvlPViT_T0_DpT1_,@"STO_CUDA_ENTRY STV_DEFAULT"
_Z25multi_tensor_apply_kernelI18TensorListMetadataILi2EE12ScaleFunctorIfN3c104HalfEEJfEEvlPViT_T0_DpT1_:
.text._Z25multi_tensor_apply_kernelI18TensorListMetadataILi2EE12ScaleFunctorIfN3c104HalfEEJfEEvlPViT_T0_DpT1_:
        /* <DEDUP_REMOVED lines=25> */
.L_x_49:
        /* <DEDUP_REMOVED lines=8> */
.L_x_52:
        /* <DEDUP_REMOVED lines=30> */
[----:B------:R-:W-:Y:S01]  /*03f0*/  F2FP.PACK_AB R22, RZ, R24 ;  /* 0x00000018ff16723e */ /* 0x000fe200000000ff */
[----:B---3--:R-:W-:Y:S02]  /*0400*/  FMUL.FTZ R26, R16, c[0x0][0xdbc] ;  /* 0x00036f00101a7a20 */ /* 0x008fe40000410000 */
[----:B-----5:R-:W-:-:S03]  /*0410*/  FMUL.FTZ R27, R17, c[0x0][0xdbc] ;  /* 0x00036f00111b7a20 */ /* 0x020fc60000410000 */
[----:B------:R-:W-:Y:S01]  /*0420*/  F2FP.PACK_AB R24, RZ, R26 ;  /* 0x0000001aff18723e */ /* 0x000fe200000000ff */
[----:B------:R-:W-:Y:S01]  /*0430*/  FMUL.FTZ R28, R18, c[0x0][0xdbc] ;  /* 0x00036f00121c7a20 */ /* 0x000fe20000410000 */
[----:B------:R-:W-:Y:S01]  /*0440*/  F2FP.PACK_AB R26, RZ, R27 ;  /* 0x0000001bff1a723e */ /* 0x000fe200000000ff */
[----:B------:R0:W-:Y:S01]  /*0450*/  @P0 STG.E.U16 [R6.64], R22 ;  /* 0x0000001606000986 */ /* 0x0001e2000c101504 */
[----:B------:R-:W-:Y:S01]  /*0460*/  FSETP.LT.AND P0, PT, |R16|, +INF , P4 ;  /* 0x7f8000001000780b */ /* 0x000fe20002701200 */
[----:B------:R-:W-:Y:S01]  /*0470*/  IMAD.MOV.U32 R16, RZ, RZ, c[0x0][0x0] ;  /* 0x00000000ff107624 */ /* 0x000fe200078e00ff */
[----:B------:R-:W-:Y:S01]  /*0480*/  F2FP.PACK_AB R27, RZ, R28 ;  /* 0x0000001cff1b723e */ /* 0x000fe200000000ff */
        /* <DEDUP_REMOVED lines=11> */
.L_x_50:
        /* <DEDUP_REMOVED lines=9> */
.L_x_54:
        /* <DEDUP_REMOVED lines=9> */
[----:B------:R-:W0:Y:S01]  /*0660*/  F2F.F16.F32 R12, R16 ;  /* 0x00000010000c7304 */ /* 0x000e220000200800 */
[----:B------:R-:W-:Y:S01]  /*0670*/  FMUL.FTZ R6, R8, c[0x0][0xdbc] ;  /* 0x00036f0008067a20 */ /* 0x000fe20000410000 */
[----:B------:R-:W-:-:S04]  /*0680*/  FSETP.LT.AND P0, PT, |R9|, +INF , P0 ;  /* 0x7f8000000900780b */ /* 0x000fc80000701200 */
[----:B------:R-:W-:Y:S02]  /*0690*/  FSETP.LT.AND P0, PT, |R10|, +INF , P0 ;  /* 0x7f8000000a00780b */ /* 0x000fe40000701200 */
[----:B------:R-:W1:Y:S02]  /*06a0*/  F2F.F16.F32 R15, R18 ;  /* 0x00000012000f7304 */ /* 0x000e640000200800 */
[----:B------:R-:W-:-:S04]  /*06b0*/  FSETP.LT.AND P0, PT, |R11|, +INF , P0 ;  /* 0x7f8000000b00780b */ /* 0x000fc80000701200 */
[----:B------:R-:W-:Y:S02]  /*06c0*/  SEL R22, RZ, 0x1, !P0 ;  /* 0x00000001ff167807 */ /* 0x000fe40004000000 */
[----:B------:R-:W2:Y:S01]  /*06d0*/  F2F.F16.F32 R17, R17 ;  /* 0x0000001100117304 */ /* 0x000ea20000200800 */
[----:B0-----:R-:W-:-:S07]  /*06e0*/  IMAD.WIDE.U32 R12, R12, 0x10000, RZ ;  /* 0x000100000c0c7825 */ /* 0x001fce00078e00ff */
[----:B------:R-:W0:Y:S01]  /*06f0*/  F2F.F16.F32 R21, R6 ;  /* 0x0000000600157304 */ /* 0x000e220000200800 */
        /* <DEDUP_REMOVED lines=10> */
.L_x_53:
[----:B------:R-:W-:Y:S05]  /*07a0*/  BSYNC B0 ;  /* 0x0000000000007941 */ /* 0x000fea0003800000 */
.L_x_51:
        /* <DEDUP_REMOVED lines=8> */
.L_x_55:
        /* <DEDUP_REMOVED lines=13> */
.L_x_70:


//--------------------- .text._Z25multi_tensor_apply_kernelI18TensorListMetadataILi2EE12ScaleFunctorIffEJfEEvlPViT_T0_DpT1_ --------------------------
	.section	.text._Z25multi_tensor_apply_kernelI18TensorListMetadataILi2EE12ScaleFunctorIffEJfEEvlPViT_T0_DpT1_,"ax",@progbits
	.sectioninfo	@"SHI_REGISTERS=32"
	.align	128
        .global         _Z25multi_tensor_apply_kernelI18TensorListMetadataILi2EE12ScaleFunctorIffEJfEEvlPViT_T0_DpT1_
        .type           _Z25multi_tensor_apply_kernelI18TensorListMetadataILi2EE12ScaleFunctorIffEJfEEvlPViT_T0_DpT1_,@function
        .size           _Z25multi_tensor_apply_kernelI18TensorListMetadataILi2EE12ScaleFunctorIffEJfEEvlPViT_T0_DpT1_,(.L_x_71 - _Z25multi_tensor_apply_kernelI18TensorListMetadataILi2EE12ScaleFunctorIffEJfEEvlPViT_T0_DpT1_)
        .other          _Z25multi_tensor_apply_kernelI18TensorListMetadataILi2EE12ScaleFunctorIffEJfEEvlPViT_T0_DpT1_,@"STO_CUDA_ENTRY STV_DEFAULT"
_Z25multi_tensor_apply_kernelI18TensorListMetadataILi2EE12ScaleFunctorIffEJfEEvlPViT_T0_DpT1_:
.text._Z25multi_tensor_apply_kernelI18TensorListMetadataILi2EE12ScaleFunctorIffEJfEEvlPViT_T0_DpT1_:
        /* <DEDUP_REMOVED lines=20> */
[----:B------:R-:W-:Y:S01]  /*0140*/  IMAD.IADD R6, R6, 0x1, R13 ;  /* 0x0000000106067824 */ /* 0x000fe200078e020d */
[----:B------:R-:W-:-:S04]  /*0150*/  IADD3 R8, R8, R13, RZ ;  /* 0x0000000d08087210 */ /* 0x000fc80007ffe0ff */
[----:B------:R-:W-:Y:S02]  /*0160*/  LOP3.LUT R6, R6, 0xf, RZ, 0xc0, !PT ;  /* 0x0000000f06067812 */ /* 0x000fe400078ec0ff */
[----:B------:R-:W-:Y:S02]  /*0170*/  LOP3.LUT P0, RZ, R8, 0xf, RZ, 0xc0, !PT ;  /* 0x0000000f08ff7812 */ /* 0x000fe4000780c0ff */
[----:B------:R-:W-:-:S13]  /*0180*/  ISETP.NE.AND P1, PT, R6, RZ, PT ;  /* 0x000000ff0600720c */ /* 0x000fda0003f25270 */
[----:B------:R-:W-:Y:S05]  /*0190*/  @!P0 BRA !P1, `(.L_x_57) ;  /* 0x0000038000008947 */ /* 0x000fea0004800000 */
.L_x_56:
[----:B------:R-:W-:Y:S02]  /*01a0*/  IMAD.MOV.U32 R6, RZ, RZ, 0x1 ;  /* 0x00000001ff067424 */ /* 0x000fe400078e00ff */
[----:B------:R-:W-:-:S03]  /*01b0*/  IMAD.MOV.U32 R19, RZ, RZ, 0x1 ;  /* 0x00000001ff137424 */ /* 0x000fc600078e00ff */
[----:B------:R-:W-:-:S04]  /*01c0*/  ISETP.LE.AND P0, PT, R6, c[0x0][0x160], PT ;  /* 0x0000580006007a0c */ /* 0x000fc80003f03270 */
[----:B------:R-:W-:-:S13]  /*01d0*/  ISETP.LT.OR P0, PT, R0, 0x1, !P0 ;  /* 0x000000010000780c */ /* 0x000fda0004701670 */
[----:B------:R-:W-:Y:S05]  /*01e0*/  @P0 BRA `(.L_x_58) ;  /* 0x0000051000000947 */ /* 0x000fea0003800000 */
[----:B------:R-:W0:Y:S01]  /*01f0*/  S2R R15, SR_TID.X ;  /* 0x00000000000f7919 */ /* 0x000e220000002100 */
[----:B------:R-:W-:Y:S02]  /*0200*/  IMAD.MOV.U32 R19, RZ, RZ, 0x1 ;  /* 0x00000001ff137424 */ /* 0x000fe400078e00ff */
[----:B------:R-:W-:-:S05]  /*0210*/  IMAD.MOV.U32 R17, RZ, RZ, RZ ;  /* 0x000000ffff117224 */ /* 0x000fca00078e00ff */
.L_x_59:
[----:B0-----:R-:W-:Y:S01]  /*0220*/  IADD3 R23, R15, R17, RZ ;  /* 0x000000110f177210 */ /* 0x001fe20007ffe0ff */
[----:B------:R-:W-:Y:S02]  /*0230*/  IMAD.MOV.U32 R28, RZ, RZ, RZ ;  /* 0x000000ffff1c7224 */ /* 0x000fe400078e00ff */
[----:B------:R-:W-:Y:S01]  /*0240*/  IMAD.MOV.U32 R18, RZ, RZ, RZ ;  /* 0x000000ffff127224 */ /* 0x000fe200078e00ff */
[C---:B------:R-:W-:Y:S01]  /*0250*/  IADD3 R21, R23.reuse, c[0x0][0x0], RZ ;  /* 0x0000000017157a10 */ /* 0x040fe20007ffe0ff */
[----:B------:R-:W-:Y:S01]  /*0260*/  IMAD.MOV.U32 R16, RZ, RZ, RZ ;  /* 0x000000ffff107224 */ /* 0x000fe200078e00ff */
[----:B------:R-:W-:Y:S01]  /*0270*/  ISETP.GE.AND P2, PT, R23, c[0x0][0x160], PT ;  /* 0x0000580017007a0c */ /* 0x000fe20003f46270 */
[----:B------:R-:W-:Y:S01]  /*0280*/  IMAD.MOV.U32 R14, RZ, RZ, RZ ;  /* 0x000000ffff0e7224 */ /* 0x000fe200078e00ff */
[----:B------:R-:W-:-:S02]  /*0290*/  IADD3 R25, R21, c[0x0][0x0], RZ ;  /* 0x0000000015197a10 */ /* 0x000fc40007ffe0ff */
[----:B------:R-:W-:Y:S02]  /*02a0*/  ISETP.GE.AND P1, PT, R21, c[0x0][0x160], PT ;  /* 0x0000580015007a0c */ /* 0x000fe40003f26270 */
[C---:B------:R-:W-:Y:S02]  /*02b0*/  IADD3 R27, R25.reuse, c[0x0][0x0], RZ ;  /* 0x00000000191b7a10 */ /* 0x040fe40007ffe0ff */
[----:B------:R-:W-:Y:S02]  /*02c0*/  ISETP.GE.AND P0, PT, R25, c[0x0][0x160], PT ;  /* 0x0000580019007a0c */ /* 0x000fe40003f06270 */
[----:B------:R-:W-:Y:S02]  /*02d0*/  ISETP.GE.AND P3, PT, R27, c[0x0][0x160], PT ;  /* 0x000058001b007a0c */ /* 0x000fe40003f66270 */
[-C--:B------:R-:W-:Y:S02]  /*02e0*/  ISETP.LT.AND P2, PT, R23, R0.reuse, !P2 ;  /* 0x000000001700720c */ /* 0x080fe40005741270 */
[----:B------:R-:W-:-:S02]  /*02f0*/  ISETP.LT.AND P1, PT, R21, R0, !P1 ;  /* 0x000000001500720c */ /* 0x000fc40004f21270 */
[-C--:B------:R-:W-:Y:S02]  /*0300*/  ISETP.LT.AND P0, PT, R25, R0.reuse, !P0 ;  /* 0x000000001900720c */ /* 0x080fe40004701270 */
[----:B------:R-:W-:-:S07]  /*0310*/  ISETP.LT.AND P3, PT, R27, R0, !P3 ;  /* 0x000000001b00720c */ /* 0x000fce0005f61270 */
[----:B------:R-:W-:-:S04]  /*0320*/  @P2 IMAD.WIDE R6, R23, 0x4, R2 ;  /* 0x0000000417062825 */ /* 0x000fc800078e0202 */
[--C-:B------:R-:W-:Y:S01]  /*0330*/  @P1 IMAD.WIDE R8, R21, 0x4, R2.reuse ;  /* 0x0000000415081825 */ /* 0x100fe200078e0202 */
[----:B------:R0:W2:Y:S03]  /*0340*/  @P2 LDG.E R28, [R6.64] ;  /* 0x00000004061c2981 */ /* 0x0000a6000c1e1900 */
[--C-:B------:R-:W-:Y:S01]  /*0350*/  @P0 IMAD.WIDE R10, R25, 0x4, R2.reuse ;  /* 0x00000004190a0825 */ /* 0x100fe200078e0202 */
[----:B------:R-:W3:Y:S03]  /*0360*/  @P1 LDG.E R18, [R8.64] ;  /* 0x0000000408121981 */ /* 0x000ee6000c1e1900 */
[----:B------:R-:W-:Y:S01]  /*0370*/  @P3 IMAD.WIDE R12, R27, 0x4, R2 ;  /* 0x000000041b0c3825 */ /* 0x000fe200078e0202 */
[----:B------:R-:W4:Y:S04]  /*0380*/  @P0 LDG.E R16, [R10.64] ;  /* 0x000000040a100981 */ /* 0x000f28000c1e1900 */
[----:B------:R-:W5:Y:S01]  /*0390*/  @P3 LDG.E R14, [R12.64] ;  /* 0x000000040c0e3981 */ /* 0x000f62000c1e1900 */
[----:B------:R-:W-:Y:S01]  /*03a0*/  LOP3.LUT P4, RZ, R19, 0xff, RZ, 0xc0, !PT ;  /* 0x000000ff13ff7812 */ /* 0x000fe2000788c0ff */
[----:B------:R-:W-:Y:S01]  /*03b0*/  @P2 IMAD.WIDE R22, R23, 0x4, R4 ;  /* 0x0000000417162825 */ /* 0x000fe200078e0204 */
[----:B0-----:R-:W-:-:S03]  /*03c0*/  MOV R6, c[0x0][0x0] ;  /* 0x0000000000067a02 */ /* 0x001fc60000000f00 */
[----:B------:R-:W-:-:S04]  /*03d0*/  @P1 IMAD.WIDE R20, R21, 0x4, R4 ;  /* 0x0000000415141825 */ /* 0x000fc800078e0204 */
[----:B------:R-:W-:-:S04]  /*03e0*/  @P0 IMAD.WIDE R24, R25, 0x4, R4 ;  /* 0x0000000419180825 */ /* 0x000fc800078e0204 */
[----:B------:R-:W-:-:S04]  /*03f0*/  @P3 IMAD.WIDE R26, R27, 0x4, R4 ;  /* 0x000000041b1a3825 */ /* 0x000fc800078e0204 */
[----:B------:R-:W-:Y:S02]  /*0400*/  IMAD R17, R6, 0x4, R17 ;  /* 0x0000000406117824 */ /* 0x000fe400078e0211 */
[----:B--2---:R-:W-:Y:S02]  /*0410*/  @P2 FMUL.FTZ R19, R28, c[0x0][0xdbc] ;  /* 0x00036f001c132a20 */ /* 0x004fe40000410000 */
[----:B---3--:R-:W-:-:S03]  /*0420*/  @P1 FMUL.FTZ R29, R18, c[0x0][0xdbc] ;  /* 0x00036f00121d1a20 */ /* 0x008fc60000410000 */
[----:B------:R0:W-:Y:S01]  /*0430*/  @P2 STG.E [R22.64], R19 ;  /* 0x0000001316002986 */ /* 0x0001e2000c101904 */
[----:B----4-:R-:W-:-:S03]  /*0440*/  @P0 FMUL.FTZ R7, R16, c[0x0][0xdbc] ;  /* 0x00036f0010070a20 */ /* 0x010fc60000410000 */
[----:B------:R1:W-:Y:S01]  /*0450*/  @P1 STG.E [R20.64], R29 ;  /* 0x0000001d14001986 */ /* 0x0003e2000c101904 */
[----:B-----5:R-:W-:-:S03]  /*0460*/  @P3 FMUL.FTZ R9, R14, c[0x0][0xdbc] ;  /* 0x00036f000e093a20 */ /* 0x020fc60000410000 */
[----:B------:R1:W-:Y:S04]  /*0470*/  @P0 STG.E [R24.64], R7 ;  /* 0x0000000718000986 */ /* 0x0003e8000c101904 */
[----:B------:R1:W-:Y:S01]  /*0480*/  @P3 STG.E [R26.64], R9 ;  /* 0x000000091a003986 */ /* 0x0003e2000c101904 */
[----:B------:R-:W-:Y:S02]  /*0490*/  FSETP.LT.AND P4, PT, |R28|, +INF , P4 ;  /* 0x7f8000001c00780b */ /* 0x000fe40002781200 */
        /* <DEDUP_REMOVED lines=8> */
.L_x_57:
        /* <DEDUP_REMOVED lines=8> */
.L_x_61:
[----:B------:R-:W-:-:S06]  /*05a0*/  IMAD.WIDE R8, R17, 0x10, R2 ;  /* 0x0000001011087825 */ /* 0x000fcc00078e0202 */
[----:B------:R-:W2:Y:S01]  /*05b0*/  LDG.E.128 R8, [R8.64] ;  /* 0x0000000408087981 */ /* 0x000ea2000c1e1d00 */
[----:B0-----:R-:W-:Y:S02]  /*05c0*/  SHF.R.S32.HI R7, RZ, 0x1f, R17 ;  /* 0x0000001fff077819 */ /* 0x001fe40000011411 */
[----:B------:R-:W-:Y:S02]  /*05d0*/  LEA R6, P1, R17, R4, 0x4 ;  /* 0x0000000411067211 */ /* 0x000fe400078220ff */
[----:B------:R-:W-:Y:S02]  /*05e0*/  LOP3.LUT P0, RZ, R19, 0xff, RZ, 0xc0, !PT ;  /* 0x000000ff13ff7812 */ /* 0x000fe4000780c0ff */
[C---:B------:R-:W-:Y:S02]  /*05f0*/  LEA.HI.X R7, R17.reuse, R5, R7, 0x4, P1 ;  /* 0x0000000511077211 */ /* 0x040fe400008f2407 */
[----:B------:R-:W-:Y:S01]  /*0600*/  IADD3 R17, R17, c[0x0][0x0], RZ ;  /* 0x0000000011117a10 */ /* 0x000fe20007ffe0ff */
[----:B--2---:R-:W-:Y:S01]  /*0610*/  FMUL.FTZ R13, R9, c[0x0][0xdbc] ;  /* 0x00036f00090d7a20 */ /* 0x004fe20000410000 */
[C---:B------:R-:W-:Y:S01]  /*0620*/  FSETP.LT.AND P0, PT, |R8|.reuse, +INF , P0 ;  /* 0x7f8000000800780b */ /* 0x040fe20000701200 */
[----:B------:R-:W-:-:S02]  /*0630*/  FMUL.FTZ R12, R8, c[0x0][0xdbc] ;  /* 0x00036f00080c7a20 */ /* 0x000fc40000410000 */
[----:B------:R-:W-:Y:S01]  /*0640*/  FMUL.FTZ R15, R11, c[0x0][0xdbc] ;  /* 0x00036f000b0f7a20 */ /* 0x000fe20000410000 */
[----:B------:R-:W-:Y:S01]  /*0650*/  FSETP.LT.AND P0, PT, |R9|, +INF , P0 ;  /* 0x7f8000000900780b */ /* 0x000fe20000701200 */
[C---:B------:R-:W-:Y:S01]  /*0660*/  FMUL.FTZ R14, R10.reuse, c[0x0][0xdbc] ;  /* 0x00036f000a0e7a20 */ /* 0x040fe20000410000 */
[----:B------:R-:W-:Y:S02]  /*0670*/  SHF.L.U32 R9, R17, 0x2, RZ ;  /* 0x0000000211097819 */ /* 0x000fe400000006ff */
[----:B------:R-:W-:Y:S02]  /*0680*/  FSETP.LT.AND P0, PT, |R10|, +INF , P0 ;  /* 0x7f8000000a00780b */ /* 0x000fe40000701200 */
[----:B------:R0:W-:Y:S01]  /*0690*/  STG.E.128 [R6.64], R12 ;  /* 0x0000000c06007986 */ /* 0x0001e2000c101d04 */
[C---:B------:R-:W-:Y:S02]  /*06a0*/  ISETP.GE.AND P1, PT, R9.reuse, c[0x0][0x160], PT ;  /* 0x0000580009007a0c */ /* 0x040fe40003f26270 */
[----:B------:R-:W-:-:S02]  /*06b0*/  ISETP.LT.AND P2, PT, R9, R0, PT ;  /* 0x000000000900720c */ /* 0x000fc40003f41270 */
[----:B------:R-:W-:-:S04]  /*06c0*/  FSETP.LT.AND P0, PT, |R11|, +INF , P0 ;  /* 0x7f8000000b00780b */ /* 0x000fc80000701200 */
[----:B------:R-:W-:-:S07]  /*06d0*/  SEL R19, RZ, 0x1, !P0 ;  /* 0x00000001ff137807 */ /* 0x000fce0004000000 */
[----:B------:R-:W-:Y:S05]  /*06e0*/  @!P1 BRA P2, `(.L_x_61) ;  /* 0xfffffeb000009947 */ /* 0x000fea000103ffff */
.L_x_60:
[----:B------:R-:W-:Y:S05]  /*06f0*/  BSYNC B0 ;  /* 0x0000000000007941 */ /* 0x000fea0003800000 */
.L_x_58:
        /* <DEDUP_REMOVED lines=8> */
.L_x_62:
        /* <DEDUP_REMOVED lines=16> */
.L_x_71:


//--------------------- .nv.global                --------------------------
	.section	.nv.global,"aw",@nobits
.nv.global:
	.type		_ZN59_INTERNAL_c2a56a9e_28_multi_tensor_scale_kernel_cu_5a3e5c444cuda3std3__48in_placeE,@object
	.size		_ZN59_INTERNAL_c2a56a9e_28_multi_tensor_scale_kernel_cu_5a3e5c444cuda3std3__48in_placeE,(_ZN59_INTERNAL_c2a56a9e_28_multi_tensor_scale_kernel_cu_5a3e5c444cuda3std6ranges3__45__cpo8distanceE - _ZN59_INTERNAL_c2a56a9e_28_multi_tensor_scale_kernel_cu_5a3e5c444cuda3std3__48in_placeE)
_ZN59_INTERNAL_c2a56a9e_28_multi_tensor_scale_kernel_cu_5a3e5c444cuda3std3__48in_placeE:
	.zero		1
	.type		_ZN59_INTERNAL_c2a56a9e_28_multi_tensor_scale_kernel_cu_5a3e5c444cuda3std6ranges3__45__cpo8distanceE,@object
	.size		_ZN59_INTERNAL_c2a56a9e_28_multi_tensor_scale_kernel_cu_5a3e5c444cuda3std6ranges3__45__cpo8distanceE,(_ZN59_INTERNAL_c2a56a9e_28_multi_tensor_scale_kernel_cu_5a3e5c444cuda3std3__45__cpo6cbeginE - _ZN59_INTERNAL_c2a56a9e_28_multi_tensor_scale_kernel_cu_5a3e5c444cuda3std6ranges3__45__cpo8distanceE)
_ZN59_INTERNAL_c2a56a9e_28_multi_tensor_scale_kernel_cu_5a3e5c444cuda3std6ranges3__45__cpo8distanceE:
	.zero		1
	.type		_ZN59_INTERNAL_c2a56a9e_28_multi_tensor_scale_kernel_cu_5a3e5c444cuda3std3__45__cpo6cbeginE,@object
	.size		_ZN59_INTERNAL_c2a56a9e_28_multi_tensor_scale_kernel_cu_5a3e5c444cuda3std3__45__cpo6cbeginE,(_ZN59_INTERNAL_c2a56a9e_28_multi_tensor_scale_kernel_cu_5a3e5c444cuda3std6ranges3__45__cpo7advanceE - _ZN59_INTERNAL_c2a56a9e_28_multi_tensor_scale_kernel_cu_5a3e5c444cuda3std3__45__cpo6cbeginE)
_ZN59_INTERNAL_c2a56a9e_28_multi_tensor_scale_kernel_cu_5a3e5c444cuda3std3__45__cpo6cbeginE:
	.zero		1
	.type		_ZN59_INTERNAL_c2a56a9e_28_multi_tensor_scale_kernel_cu_5a3e5c444cuda3std6ranges3__45__cpo7advanceE,@object
	.size		_ZN59_INTERNAL_c2a56a9e_28_multi_tensor_scale_kernel_cu_5a3e5c444cuda3std6ranges3__45__cpo7advanceE,(_ZN59_INTERNAL_c2a56a9e_28_multi_tensor_scale_kernel_cu_5a3e5c444cuda3std3__45__cpo7crbeginE - _ZN59_INTERNAL_c2a56a9e_28_multi_tensor_scale_kernel_cu_5a3e5c444cuda3std6ranges3__45__cpo7advanceE)
_ZN59_INTERNAL_c2a56a9e_28_multi_tensor_scale_kernel_cu_5a3e5c444cuda3std6ranges3__45__cpo7advanceE:
	.zero		1
	.type		_ZN59_INTERNAL_c2a56a9e_28_multi_tensor_scale_kernel_cu_5a3e5c444cuda3std3__45__cpo7crbeginE,@object
	.size		_ZN59_INTERNAL_c2a56a9e_28_multi_tensor_scale_kernel_cu_5a3e5c444cuda3std3__45__cpo7crbeginE,(_ZN59_INTERNAL_c2a56a9e_28_multi_tensor_scale_kernel_cu_5a3e5c444cuda3std6ranges3__45__cpo4dataE - _ZN59_INTERNAL_c2a56a9e_28_multi_tensor_scale_kernel_cu_5a3e5c444cuda3std3__45__cpo7crbeginE)
_ZN59_INTERNAL_c2a56a9e_28_multi_tensor_scale_kernel_cu_5a3e5c444cuda3std3__45__cpo7crbeginE:
	.zero		1
	.type		_ZN59_INTERNAL_c2a56a9e_28_multi_tensor_scale_kernel_cu_5a3e5c444cuda3std6ranges3__45__cpo4dataE,@object
	.size		_ZN59_INTERNAL_c2a56a9e_28_multi_tensor_scale_kernel_cu_5a3e5c444cuda3std6ranges3__45__cpo4dataE,(_ZN59_INTERNAL_c2a56a9e_28_multi_tensor_scale_kernel_cu_5a3e5c444cuda3std6ranges3__45__cpo5beginE - _ZN59_INTERNAL_c2a56a9e_28_multi_tensor_scale_kernel_cu_5a3e5c444cuda3std6ranges3__45__cpo4dataE)
_ZN59_INTERNAL_c2a56a9e_28_multi_tensor_scale_kernel_cu_5a3e5c444cuda3std6ranges3__45__cpo4dataE:
	.zero		1
	.type		_ZN59_INTERNAL_c2a56a9e_28_multi_tensor_scale_kernel_cu_5a3e5c444cuda3std6ranges3__45__cpo5beginE,@object
	.size		_ZN59_INTERNAL_c2a56a9e_28_multi_tensor_scale_kernel_cu_5a3e5c444cuda3std6ranges3__45__cpo5beginE,(_ZN59_INTERNAL_c2a56a9e_28_multi_tensor_scale_kernel_cu_5a3e5c444cuda3std3__461_GLOBAL__N__c2a56a9e_28_multi_tensor_scale_kernel_cu_5a3e5c446ignoreE - _ZN59_INTERNAL_c2a56a9e_28_multi_tensor_scale_kernel_cu_5a3e5c444cuda3std6ranges3__45__cpo5beginE)
_ZN59_INTERNAL_c2a56a9e_28_multi_tensor_scale_kernel_cu_5a3e5c444cuda3std6ranges3__45__cpo5beginE:
	.zero		1
	.type		_ZN59_INTERNAL_c2a56a9e_28_multi_tensor_scale_kernel_cu_5a3e5c444cuda3std3__461_GLOBAL__N__c2a56a9e_28_multi_tensor_scale_kernel_cu_5a3e5c446ignoreE,@object
	.size		_ZN59_INTERNAL_c2a56a9e_28_multi_tensor_scale_kernel_cu_5a3e5c444cuda3std3__461_GLOBAL__N__c2a56a9e_28_multi_tensor_scale_kernel_cu_5a3e5c446ignoreE,(_ZN59_INTERNAL_c2a56a9e_28_multi_tensor_scale_kernel_cu_5a3e5c444cuda3std6ranges3__45__cpo4sizeE - _ZN59_INTERNAL_c2a56a9e_28_multi_tensor_scale_kernel_cu_5a3e5c444cuda3std3__461_GLOBAL__N__c2a56a9e_28_multi_tensor_scale_kernel_cu_5a3e5c446ignoreE)
_ZN59_INTERNAL_c2a56a9e_28_multi_tensor_scale_kernel_cu_5a3e5c444cuda3std3__461_GLOBAL__N__c2a56a9e_28_multi_tensor_scale_kernel_cu_5a3e5c446ignoreE:
	.zero		1
	.type		_ZN59_INTERNAL_c2a56a9e_28_multi_tensor_scale_kernel_cu_5a3e5c444cuda3std6ranges3__45__cpo4sizeE,@object
	.size		_ZN59_INTERNAL_c2a56a9e_28_multi_tensor_scale_kernel_cu_5a3e5c444cuda3std6ranges3__45__cpo4sizeE,(_ZN59_INTERNAL_c2a56a9e_28_multi_tensor_scale_kernel_cu_5a3e5c444cuda3std3__45__cpo5beginE - _ZN59_INTERNAL_c2a56a9e_28_multi_tensor_scale_kernel_cu_5a3e5c444cuda3std6ranges3__45__cpo4sizeE)
_ZN59_INTERNAL_c2a56a9e_28_multi_tensor_scale_kernel_cu_5a3e5c444cuda3std6ranges3__45__cpo4sizeE:
	.zero		1
	.type		_ZN59_INTERNAL_c2a56a9e_28_multi_tensor_scale_kernel_cu_5a3e5c444cuda3std3__45__cpo5beginE,@object
	.size		_ZN59_INTERNAL_c2a56a9e_28_multi_tensor_scale_kernel_cu_5a3e5c444cuda3std3__45__cpo5beginE,(_ZN59_INTERNAL_c2a56a9e_28_multi_tensor_scale_kernel_cu_5a3e5c444cuda3std6ranges3__45__cpo6cbeginE - _ZN59_INTERNAL_c2a56a9e_28_multi_tensor_scale_kernel_cu_5a3e5c444cuda3std3__45__cpo5beginE)
_ZN59_INTERNAL_c2a56a9e_28_multi_tensor_scale_kernel_cu_5a3e5c444cuda3std3__45__cpo5beginE:
	.zero		1
	.type		_ZN59_INTERNAL_c2a56a9e_28_multi_tensor_scale_kernel_cu_5a3e5c444cuda3std6ranges3__45__cpo6cbeginE,@object
	.size		_ZN59_INTERNAL_c2a56a9e_28_multi_tensor_scale_kernel_cu_5a3e5c444cuda3std6ranges3__45__cpo6cbeginE,(_ZN59_INTERNAL_c2a56a9e_28_multi_tensor_scale_kernel_cu_5a3e5c444cuda3std3__45__cpo6rbeginE - _ZN59_INTERNAL_c2a56a9e_28_multi_tensor_scale_kernel_cu_5a3e5c444cuda3std6ranges3__45__cpo6cbeginE)
_ZN59_INTERNAL_c2a56a9e_28_multi_tensor_scale_kernel_cu_5a3e5c444cuda3std6ranges3__45__cpo6cbeginE:
	.zero		1
	.type		_ZN59_INTERNAL_c2a56a9e_28_multi_tensor_scale_kernel_cu_5a3e5c444cuda3std3__45__cpo6rbeginE,@object
	.size		_ZN59_INTERNAL_c2a56a9e_28_multi_tensor_scale_kernel_cu_5a3e5c444cuda3std3__45__cpo6rbeginE,(_ZN59_INTERNAL_c2a56a9e_28_multi_tensor_scale_kernel_cu_5a3e5c444cuda3std6ranges3__45__cpo4nextE - _ZN59_INTERNAL_c2a56a9e_28_multi_tensor_scale_kernel_cu_5a3e5c444cuda3std3__45__cpo6rbeginE)
_ZN59_INTERNAL_c2a56a9e_28_multi_tensor_scale_kernel_cu_5a3e5c444cuda3std3__45__cpo6rbeginE:
	.zero		1
	.type		_ZN59_INTERNAL_c2a56a9e_28_multi_tensor_scale_kernel_cu_5a3e5c444cuda3std6ranges3__45__cpo4nextE,@object
	.size		_ZN59_INTERNAL_c2a56a9e_28_multi_tensor_scale_kernel_cu_5a3e5c444cuda3std6ranges3__45__cpo4nextE,(_ZN59_INTERNAL_c2a56a9e_28_multi_tensor_scale_kernel_cu_5a3e5c444cuda3std6ranges3__45__cpo4swapE - _ZN59_INTERNAL_c2a56a9e_28_multi_tensor_scale_kernel_cu_5a3e5c444cuda3std6ranges3__45__cpo4nextE)
_ZN59_INTERNAL_c2a56a9e_28_multi_tensor_scale_kernel_cu_5a3e5c444cuda3std6ranges3__45__cpo4nextE:
	.zero		1
	.type		_ZN59_INTERNAL_c2a56a9e_28_multi_tensor_scale_kernel_cu_5a3e5c444cuda3std6ranges3__45__cpo4swapE,@object
	.size		_ZN59_INTERNAL_c2a56a9e_28_multi_tensor_scale_kernel_cu_5a3e5c444cuda3std6ranges3__45__cpo4swapE,(_ZN59_INTERNAL_c2a56a9e_28_multi_tensor_scale_kernel_cu_5a3e5c444cuda3std3__420unreachable_sentinelE - _ZN59_INTERNAL_c2a56a9e_28_multi_tensor_scale_kernel_cu_5a3e5c444cuda3std6ranges3__45__cpo4swapE)
_ZN59_INTERNAL_c2a56a9e_28_multi_tensor_scale_kernel_cu_5a3e5c444cuda3std6ranges3__45__cpo4swapE:
	.zero		1
	.type		_ZN59_INTERNAL_c2a56a9e_28_multi_tensor_scale_kernel_cu_5a3e5c444cuda3std3__420unreachable_sentinelE,@object
	.size		_ZN59_INTERNAL_c2a56a9e_28_multi_tensor_scale_kernel_cu_5a3e5c444cuda3std3__420unreachable_sentinelE,(_ZN59_INTERNAL_c2a56a9e_28_multi_tensor_scale_kernel_cu_5a3e5c446thrust23THRUST_300001_SM_800_NS6system6detail10sequential3seqE - _ZN59_INTERNAL_c2a56a9e_28_multi_tensor_scale_kernel_cu_5a3e5c444cuda3std3__420unreachable_sentinelE)
_ZN59_INTERNAL_c2a56a9e_28_multi_tensor_scale_kernel_cu_5a3e5c444cuda3std3__420unreachable_sentinelE:
	.zero		1
	.type		_ZN59_INTERNAL_c2a56a9e_28_multi_tensor_scale_kernel_cu_5a3e5c446thrust23THRUST_300001_SM_800_NS6system6detail10sequential3seqE,@object
	.size		_ZN59_INTERNAL_c2a56a9e_28_multi_tensor_scale_kernel_cu_5a3e5c446thrust23THRUST_300001_SM_800_NS6system6detail10sequential3seqE,(_ZN59_INTERNAL_c2a56a9e_28_multi_tensor_scale_kernel_cu_5a3e5c444cuda3std3__45__cpo4cendE - _ZN59_INTERNAL_c2a56a9e_28_multi_tensor_scale_kernel_cu_5a3e5c446thrust23THRUST_300001_SM_800_NS6system6detail10sequential3seqE)
_ZN59_INTERNAL_c2a56a9e_28_multi_tensor_scale_kernel_cu_5a3e5c446thrust23THRUST_300001_SM_800_NS6system6detail10sequential3seqE:
	.zero		1
	.type		_ZN59_INTERNAL_c2a56a9e_28_multi_tensor_scale_kernel_cu_5a3e5c444cuda3std3__45__cpo4cendE,@object
	.size		_ZN59_INTERNAL_c2a56a9e_28_multi_tensor_scale_kernel_cu_5a3e5c444cuda3std3__45__cpo4cendE,(_ZN59_INTERNAL_c2a56a9e_28_multi_tensor_scale_kernel_cu_5a3e5c444cuda3std6ranges3__45__cpo9iter_swapE - _ZN59_INTERNAL_c2a56a9e_28_multi_tensor_scale_kernel_cu_5a3e5c444cuda3std3__45__cpo4cendE)
_ZN59_INTERNAL_c2a56a9e_28_multi_tensor_scale_kernel_cu_5a3e5c444cuda3std3__45__cpo4cendE:
	.zero		1
	.type		_ZN59_INTERNAL_c2a56a9e_28_multi_tensor_scale_kernel_cu_5a3e5c444cuda3std6ranges3__45__cpo9iter_swapE,@object
	.size		_ZN59_INTERNAL_c2a56a9e_28_multi_tensor_scale_kernel_cu_5a3e5c444cuda3std6ranges3__45__cpo9iter_swapE,(_ZN59_INTERNAL_c2a56a9e_28_multi_tensor_scale_kernel_cu_5a3e5c444cuda3std3__45__cpo5crendE - _ZN59_INTERNAL_c2a56a9e_28_multi_tensor_scale_kernel_cu_5a3e5c444cuda3std6ranges3__45__cpo9iter_swapE)
_ZN59_INTERNAL_c2a56a9e_28_multi_tensor_scale_kernel_cu_5a3e5c444cuda3std6ranges3__45__cpo9iter_swapE:
	.zero		1
	.type		_ZN59_INTERNAL_c2a56a9e_28_multi_tensor_scale_kernel_cu_5a3e5c444cuda3std3__45__cpo5crendE,@object
	.size		_ZN59_INTERNAL_c2a56a9e_28_multi_tensor_scale_kernel_cu_5a3e5c444cuda3std3__45__cpo5crendE,(_ZN59_INTERNAL_c2a56a9e_28_multi_tensor_scale_kernel_cu_5a3e5c444cuda3std6ranges3__45__cpo5cdataE - _ZN59_INTERNAL_c2a56a9e_28_multi_tensor_scale_kernel_cu_5a3e5c444cuda3std3__45__cpo5crendE)
_ZN59_INTERNAL_c2a56a9e_28_multi_tensor_scale_kernel_cu_5a3e5c444cuda3std3__45__cpo5crendE:
	.zero		1
	.type		_ZN59_INTERNAL_c2a56a9e_28_multi_tensor_scale_kernel_cu_5a3e5c444cuda3std6ranges3__45__cpo5cdataE,@object
	.size		_ZN59_INTERNAL_c2a56a9e_28_multi_tensor_scale_kernel_cu_5a3e5c444cuda3std6ranges3__45__cpo5cdataE,(_ZN59_INTERNAL_c2a56a9e_28_multi_tensor_scale_kernel_cu_5a3e5c444cuda3std6ranges3__45__cpo3endE - _ZN59_INTERNAL_c2a56a9e_28_multi_tensor_scale_kernel_cu_5a3e5c444cuda3std6ranges3__45__cpo5cdataE)
_ZN59_INTERNAL_c2a56a9e_28_multi_tensor_scale_kernel_cu_5a3e5c444cuda3std6ranges3__45__cpo5cdataE:
	.zero		1
	.type		_ZN59_INTERNAL_c2a56a9e_28_multi_tensor_scale_kernel_cu_5a3e5c444cuda3std6ranges3__45__cpo3endE,@object
	.size		_ZN59_INTERNAL_c2a56a9e_28_multi_tensor_scale_kernel_cu_5a3e5c444cuda3std6ranges3__45__cpo3endE,(_ZN59_INTERNAL_c2a56a9e_28_multi_tensor_scale_kernel_cu_5a3e5c444cuda3std3__419piecewise_constructE - _ZN59_INTERNAL_c2a56a9e_28_multi_tensor_scale_kernel_cu_5a3e5c444cuda3std6ranges3__45__cpo3endE)
_ZN59_INTERNAL_c2a56a9e_28_multi_tensor_scale_kernel_cu_5a3e5c444cuda3std6ranges3__45__cpo3endE:
	.zero		1
	.type		_ZN59_INTERNAL_c2a56a9e_28_multi_tensor_scale_kernel_cu_5a3e5c444cuda3std3__419piecewise_constructE,@object
	.size		_ZN59_INTERNAL_c2a56a9e_28_multi_tensor_scale_kernel_cu_5a3e5c444cuda3std3__419piecewise_constructE,(_ZN59_INTERNAL_c2a56a9e_28_multi_tensor_scale_kernel_cu_5a3e5c444cuda3std6ranges3__45__cpo5ssizeE - _ZN59_INTERNAL_c2a56a9e_28_multi_tensor_scale_kernel_cu_5a3e5c444cuda3std3__419piecewise_constructE)
_ZN59_INTERNAL_c2a56a9e_28_multi_tensor_scale_kernel_cu_5a3e5c444cuda3std3__419piecewise_constructE:
	.zero		1
	.type		_ZN59_INTERNAL_c2a56a9e_28_multi_tensor_scale_kernel_cu_5a3e5c444cuda3std6ranges3__45__cpo5ssizeE,@object
	.size		_ZN59_INTERNAL_c2a56a9e_28_multi_tensor_scale_kernel_cu_5a3e5c444cuda3std6ranges3__45__cpo5ssizeE,(_ZN59_INTERNAL_c2a56a9e_28_multi_tensor_scale_kernel_cu_5a3e5c444cuda3std3__45__cpo3endE - _ZN59_INTERNAL_c2a56a9e_28_multi_tensor_scale_kernel_cu_5a3e5c444cuda3std6ranges3__45__cpo5ssizeE)
_ZN59_INTERNAL_c2a56a9e_28_multi_tensor_scale_kernel_cu_5a3e5c444cuda3std6ranges3__45__cpo5ssizeE:
	.zero		1
	.type		_ZN59_INTERNAL_c2a56a9e_28_multi_tensor_scale_kernel_cu_5a3e5c444cuda3std3__45__cpo3endE,@object
	.size		_ZN59_INTERNAL_c2a56a9e_28_multi_tensor_scale_kernel_cu_5a3e5c444cuda3std3__45__cpo3endE,(_ZN59_INTERNAL_c2a56a9e_28_multi_tensor_scale_kernel_cu_5a3e5c444cuda3std6ranges3__45__cpo4cendE - _ZN59_INTERNAL_c2a56a9e_28_multi_tensor_scale_kernel_cu_5a3e5c444cuda3std3__45__cpo3endE)
_ZN59_INTERNAL_c2a56a9e_28_multi_tensor_scale_kernel_cu_5a3e5c444cuda3std3__45__cpo3endE:
	.zero		1
	.type		_ZN59_INTERNAL_c2a56a9e_28_multi_tensor_scale_kernel_cu_5a3e5c444cuda3std6ranges3__45__cpo4cendE,@object
	.size		_ZN59_INTERNAL_c2a56a9e_28_multi_tensor_scale_kernel_cu_5a3e5c444cuda3std6ranges3__45__cpo4cendE,(_ZN59_INTERNAL_c2a56a9e_28_multi_tensor_scale_kernel_cu_5a3e5c444cuda3std3__45__cpo4rendE - _ZN59_INTERNAL_c2a56a9e_28_multi_tensor_scale_kernel_cu_5a3e5c444cuda3std6ranges3__45__cpo4cendE)
_ZN59_INTERNAL_c2a56a9e_28_multi_tensor_scale_kernel_cu_5a3e5c444cuda3std6ranges3__45__cpo4cendE:
	.zero		1
	.type		_ZN59_INTERNAL_c2a56a9e_28_multi_tensor_scale_kernel_cu_5a3e5c444cuda3std3__45__cpo4rendE,@object
	.size		_ZN59_INTERNAL_c2a56a9e_28_multi_tensor_scale_kernel_cu_5a3e5c444cuda3std3__45__cpo4rendE,(_ZN59_INTERNAL_c2a56a9e_28_multi_tensor_scale_kernel_cu_5a3e5c444cuda3std6ranges3__45__cpo4prevE - _ZN59_INTERNAL_c2a56a9e_28_multi_tensor_scale_kernel_cu_5a3e5c444cuda3std3__45__cpo4rendE)
_ZN59_INTERNAL_c2a56a9e_28_multi_tensor_scale_kernel_cu_5a3e5c444cuda3std3__45__cpo4rendE:
	.zero		1
	.type		_ZN59_INTERNAL_c2a56a9e_28_multi_tensor_scale_kernel_cu_5a3e5c444cuda3std6ranges3__45__cpo4prevE,@object
	.size		_ZN59_INTERNAL_c2a56a9e_28_multi_tensor_scale_kernel_cu_5a3e5c444cuda3std6ranges3__45__cpo4prevE,(_ZN59_INTERNAL_c2a56a9e_28_multi_tensor_scale_kernel_cu_5a3e5c444cuda3std6ranges3__45__cpo9iter_moveE - _ZN59_INTERNAL_c2a56a9e_28_multi_tensor_scale_kernel_cu_5a3e5c444cuda3std6ranges3__45__cpo4prevE)
_ZN59_INTERNAL_c2a56a9e_28_multi_tensor_scale_kernel_cu_5a3e5c444cuda3std6ranges3__45__cpo4prevE:
	.zero		1
	.type		_ZN59_INTERNAL_c2a56a9e_28_multi_tensor_scale_kernel_cu_5a3e5c444cuda3std6ranges3__45__cpo9iter_moveE,@object
	.size		_ZN59_INTERNAL_c2a56a9e_28_multi_tensor_scale_kernel_cu_5a3e5c444cuda3std6ranges3__45__cpo9iter_moveE,(.L_13 - _ZN59_INTERNAL_c2a56a9e_28_multi_tensor_scale_kernel_cu_5a3e5c444cuda3std6ranges3__45__cpo9iter_moveE)
_ZN59_INTERNAL_c2a56a9e_28_multi_tensor_scale_kernel_cu_5a3e5c444cuda3std6ranges3__45__cpo9iter_moveE:
	.zero		1
.L_13:
